//
// Generated by NVIDIA NVVM Compiler
//
// Compiler Build ID: CL-36424714
// Cuda compilation tools, release 13.0, V13.0.88
// Based on NVVM 20.0.0
//

.version 9.0
.target sm_100
.address_size 64

	// .globl	_Z28fused_softmax_forward_kernelPfPKfiiii
.extern .shared .align 16 .b8 smem[];

.visible .entry _Z28fused_softmax_forward_kernelPfPKfiiii(
	.param .u64 .ptr .align 1 _Z28fused_softmax_forward_kernelPfPKfiiii_param_0,
	.param .u64 .ptr .align 1 _Z28fused_softmax_forward_kernelPfPKfiiii_param_1,
	.param .u32 _Z28fused_softmax_forward_kernelPfPKfiiii_param_2,
	.param .u32 _Z28fused_softmax_forward_kernelPfPKfiiii_param_3,
	.param .u32 _Z28fused_softmax_forward_kernelPfPKfiiii_param_4,
	.param .u32 _Z28fused_softmax_forward_kernelPfPKfiiii_param_5
)
{
	.reg .pred 	%p<52>;
	.reg .b32 	%r<179>;
	.reg .b32 	%f<171>;
	.reg .b64 	%rd<46>;

	ld.param.u64 	%rd3, [_Z28fused_softmax_forward_kernelPfPKfiiii_param_0];
	ld.param.u64 	%rd4, [_Z28fused_softmax_forward_kernelPfPKfiiii_param_1];
	ld.param.u32 	%r44, [_Z28fused_softmax_forward_kernelPfPKfiiii_param_3];
	ld.param.u32 	%r45, [_Z28fused_softmax_forward_kernelPfPKfiiii_param_4];
	ld.param.u32 	%r46, [_Z28fused_softmax_forward_kernelPfPKfiiii_param_5];
	cvta.to.global.u64 	%rd5, %rd4;
	cvta.to.global.u64 	%rd6, %rd3;
	mov.u32 	%r47, %ctaid.x;
	mov.u32 	%r177, %tid.x;
	shr.s32 	%r48, %r46, 31;
	shr.u32 	%r49, %r48, 27;
	add.s32 	%r50, %r46, %r49;
	shr.s32 	%r2, %r50, 5;
	shl.b32 	%r51, %r2, 2;
	mov.u32 	%r52, smem;
	add.s32 	%r3, %r52, %r51;
	rem.s32 	%r53, %r47, %r45;
	sub.s32 	%r54, %r47, %r53;
	mul.lo.s32 	%r55, %r54, %r44;
	cvt.s64.s32 	%rd7, %r55;
	cvt.u64.u32 	%rd8, %r53;
	add.s64 	%rd9, %rd7, %rd8;
	shl.b64 	%rd10, %rd9, 2;
	add.s64 	%rd1, %rd5, %rd10;
	add.s64 	%rd2, %rd6, %rd10;
	setp.ge.s32 	%p2, %r177, %r44;
	mov.f32 	%f162, 0fFF800000;
	@%p2 bra 	$L__BB0_6;
	add.s32 	%r56, %r177, %r46;
	max.s32 	%r57, %r44, %r56;
	setp.lt.s32 	%p3, %r56, %r44;
	selp.u32 	%r58, 1, 0, %p3;
	add.s32 	%r59, %r56, %r58;
	sub.s32 	%r60, %r57, %r59;
	div.u32 	%r61, %r60, %r46;
	add.s32 	%r4, %r61, %r58;
	and.b32  	%r62, %r4, 3;
	setp.eq.s32 	%p4, %r62, 3;
	mov.f32 	%f162, 0fFF800000;
	mov.u32 	%r167, %r177;
	@%p4 bra 	$L__BB0_4;
	mul.lo.s32 	%r165, %r177, %r45;
	mul.lo.s32 	%r6, %r46, %r45;
	add.s32 	%r63, %r4, 1;
	and.b32  	%r64, %r63, 3;
	neg.s32 	%r164, %r64;
	mov.f32 	%f162, 0fFF800000;
	mov.u32 	%r167, %r177;
$L__BB0_3:
	.pragma "nounroll";
	mul.wide.s32 	%rd11, %r165, 4;
	add.s64 	%rd12, %rd1, %rd11;
	ld.global.f32 	%f30, [%rd12];
	max.f32 	%f162, %f162, %f30;
	add.s32 	%r167, %r167, %r46;
	add.s32 	%r165, %r165, %r6;
	add.s32 	%r164, %r164, 1;
	setp.ne.s32 	%p5, %r164, 0;
	@%p5 bra 	$L__BB0_3;
$L__BB0_4:
	setp.lt.u32 	%p6, %r4, 3;
	@%p6 bra 	$L__BB0_6;
$L__BB0_5:
	.pragma "nounroll";
	mul.lo.s32 	%r65, %r167, %r45;
	mul.wide.s32 	%rd13, %r65, 4;
	add.s64 	%rd14, %rd1, %rd13;
	ld.global.f32 	%f31, [%rd14];
	max.f32 	%f32, %f162, %f31;
	add.s32 	%r66, %r167, %r46;
	mul.lo.s32 	%r67, %r66, %r45;
	mul.wide.s32 	%rd15, %r67, 4;
	add.s64 	%rd16, %rd1, %rd15;
	ld.global.f32 	%f33, [%rd16];
	max.f32 	%f34, %f32, %f33;
	add.s32 	%r68, %r66, %r46;
	mul.lo.s32 	%r69, %r68, %r45;
	mul.wide.s32 	%rd17, %r69, 4;
	add.s64 	%rd18, %rd1, %rd17;
	ld.global.f32 	%f35, [%rd18];
	max.f32 	%f36, %f34, %f35;
	add.s32 	%r70, %r68, %r46;
	mul.lo.s32 	%r71, %r70, %r45;
	mul.wide.s32 	%rd19, %r71, 4;
	add.s64 	%rd20, %rd1, %rd19;
	ld.global.f32 	%f37, [%rd20];
	max.f32 	%f162, %f36, %f37;
	add.s32 	%r167, %r70, %r46;
	setp.lt.s32 	%p7, %r167, %r44;
	@%p7 bra 	$L__BB0_5;
$L__BB0_6:
	mov.b32 	%r72, %f162;
	shfl.sync.bfly.b32	%r73|%p8, %r72, 16, 31, -1;
	mov.b32 	%f38, %r73;
	max.f32 	%f39, %f162, %f38;
	mov.b32 	%r74, %f39;
	shfl.sync.bfly.b32	%r75|%p9, %r74, 8, 31, -1;
	mov.b32 	%f40, %r75;
	max.f32 	%f41, %f39, %f40;
	mov.b32 	%r76, %f41;
	shfl.sync.bfly.b32	%r77|%p10, %r76, 4, 31, -1;
	mov.b32 	%f42, %r77;
	max.f32 	%f43, %f41, %f42;
	mov.b32 	%r78, %f43;
	shfl.sync.bfly.b32	%r79|%p11, %r78, 2, 31, -1;
	mov.b32 	%f44, %r79;
	max.f32 	%f45, %f43, %f44;
	mov.b32 	%r80, %f45;
	shfl.sync.bfly.b32	%r81|%p12, %r80, 1, 31, -1;
	mov.b32 	%f46, %r81;
	max.f32 	%f8, %f45, %f46;
	and.b32  	%r17, %r177, 31;
	setp.ne.s32 	%p13, %r17, 0;
	@%p13 bra 	$L__BB0_8;
	shr.u32 	%r82, %r177, 3;
	add.s32 	%r84, %r52, %r82;
	st.shared.f32 	[%r84], %f8;
$L__BB0_8:
	bar.sync 	0;
	setp.gt.u32 	%p15, %r177, 31;
	mov.pred 	%p51, 0;
	@%p15 bra 	$L__BB0_13;
	setp.ge.s32 	%p16, %r177, %r2;
	mov.f32 	%f163, 0fFF800000;
	@%p16 bra 	$L__BB0_11;
	shl.b32 	%r85, %r177, 2;
	add.s32 	%r87, %r52, %r85;
	ld.shared.f32 	%f163, [%r87];
$L__BB0_11:
	mov.b32 	%r88, %f163;
	shfl.sync.bfly.b32	%r89|%p18, %r88, 16, 31, -1;
	mov.b32 	%f48, %r89;
	max.f32 	%f49, %f163, %f48;
	mov.b32 	%r90, %f49;
	shfl.sync.bfly.b32	%r91|%p19, %r90, 8, 31, -1;
	mov.b32 	%f50, %r91;
	max.f32 	%f51, %f49, %f50;
	mov.b32 	%r92, %f51;
	shfl.sync.bfly.b32	%r93|%p20, %r92, 4, 31, -1;
	mov.b32 	%f52, %r93;
	max.f32 	%f53, %f51, %f52;
	mov.b32 	%r94, %f53;
	shfl.sync.bfly.b32	%r95|%p21, %r94, 2, 31, -1;
	mov.b32 	%f54, %r95;
	max.f32 	%f55, %f53, %f54;
	mov.b32 	%r96, %f55;
	shfl.sync.bfly.b32	%r97|%p22, %r96, 1, 31, -1;
	mov.b32 	%f56, %r97;
	max.f32 	%f11, %f55, %f56;
	setp.ne.s32 	%p23, %r177, 0;
	@%p23 bra 	$L__BB0_13;
	st.shared.f32 	[smem], %f11;
	mov.pred 	%p51, -1;
$L__BB0_13:
	setp.ge.s32 	%p25, %r177, %r44;
	bar.sync 	0;
	mov.f32 	%f168, 0f00000000;
	ld.shared.f32 	%f12, [smem];
	@%p25 bra 	$L__BB0_19;
	add.s32 	%r98, %r177, %r46;
	max.s32 	%r99, %r44, %r98;
	setp.lt.s32 	%p26, %r98, %r44;
	selp.u32 	%r100, 1, 0, %p26;
	add.s32 	%r101, %r98, %r100;
	sub.s32 	%r102, %r99, %r101;
	div.u32 	%r103, %r102, %r46;
	add.s32 	%r18, %r103, %r100;
	and.b32  	%r104, %r18, 3;
	setp.eq.s32 	%p27, %r104, 3;
	mov.f32 	%f168, 0f00000000;
	mov.u32 	%r172, %r177;
	@%p27 bra 	$L__BB0_17;
	mul.lo.s32 	%r170, %r177, %r45;
	mul.lo.s32 	%r20, %r46, %r45;
	add.s32 	%r105, %r18, 1;
	and.b32  	%r106, %r105, 3;
	neg.s32 	%r169, %r106;
	mov.f32 	%f168, 0f00000000;
	mov.u32 	%r172, %r177;
$L__BB0_16:
	.pragma "nounroll";
	mul.wide.s32 	%rd21, %r170, 4;
	add.s64 	%rd22, %rd1, %rd21;
	ld.global.f32 	%f61, [%rd22];
	sub.f32 	%f62, %f61, %f12;
	fma.rn.f32 	%f63, %f62, 0f3BBB989D, 0f3F000000;
	cvt.sat.f32.f32 	%f64, %f63;
	mov.f32 	%f65, 0f4B400001;
	mov.f32 	%f66, 0f437C0000;
	fma.rm.f32 	%f67, %f64, %f66, %f65;
	add.f32 	%f68, %f67, 0fCB40007F;
	neg.f32 	%f69, %f68;
	fma.rn.f32 	%f70, %f62, 0f3FB8AA3B, %f69;
	fma.rn.f32 	%f71, %f62, 0f32A57060, %f70;
	mov.b32 	%r107, %f67;
	shl.b32 	%r108, %r107, 23;
	mov.b32 	%f72, %r108;
	ex2.approx.ftz.f32 	%f73, %f71;
	mul.f32 	%f74, %f73, %f72;
	add.s64 	%rd23, %rd2, %rd21;
	st.global.f32 	[%rd23], %f74;
	add.f32 	%f168, %f168, %f74;
	add.s32 	%r172, %r172, %r46;
	add.s32 	%r170, %r170, %r20;
	add.s32 	%r169, %r169, 1;
	setp.ne.s32 	%p28, %r169, 0;
	@%p28 bra 	$L__BB0_16;
$L__BB0_17:
	setp.lt.u32 	%p29, %r18, 3;
	@%p29 bra 	$L__BB0_19;
$L__BB0_18:
	.pragma "nounroll";
	mul.lo.s32 	%r109, %r172, %r45;
	mul.wide.s32 	%rd24, %r109, 4;
	add.s64 	%rd25, %rd1, %rd24;
	ld.global.f32 	%f75, [%rd25];
	sub.f32 	%f76, %f75, %f12;
	fma.rn.f32 	%f77, %f76, 0f3BBB989D, 0f3F000000;
	cvt.sat.f32.f32 	%f78, %f77;
	mov.f32 	%f79, 0f4B400001;
	mov.f32 	%f80, 0f437C0000;
	fma.rm.f32 	%f81, %f78, %f80, %f79;
	add.f32 	%f82, %f81, 0fCB40007F;
	neg.f32 	%f83, %f82;
	fma.rn.f32 	%f84, %f76, 0f3FB8AA3B, %f83;
	fma.rn.f32 	%f85, %f76, 0f32A57060, %f84;
	mov.b32 	%r110, %f81;
	shl.b32 	%r111, %r110, 23;
	mov.b32 	%f86, %r111;
	ex2.approx.ftz.f32 	%f87, %f85;
	mul.f32 	%f88, %f87, %f86;
	add.s64 	%rd26, %rd2, %rd24;
	st.global.f32 	[%rd26], %f88;
	add.f32 	%f89, %f168, %f88;
	add.s32 	%r112, %r172, %r46;
	mul.lo.s32 	%r113, %r112, %r45;
	mul.wide.s32 	%rd27, %r113, 4;
	add.s64 	%rd28, %rd1, %rd27;
	ld.global.f32 	%f90, [%rd28];
	sub.f32 	%f91, %f90, %f12;
	fma.rn.f32 	%f92, %f91, 0f3BBB989D, 0f3F000000;
	cvt.sat.f32.f32 	%f93, %f92;
	fma.rm.f32 	%f94, %f93, %f80, %f79;
	add.f32 	%f95, %f94, 0fCB40007F;
	neg.f32 	%f96, %f95;
	fma.rn.f32 	%f97, %f91, 0f3FB8AA3B, %f96;
	fma.rn.f32 	%f98, %f91, 0f32A57060, %f97;
	mov.b32 	%r114, %f94;
	shl.b32 	%r115, %r114, 23;
	mov.b32 	%f99, %r115;
	ex2.approx.ftz.f32 	%f100, %f98;
	mul.f32 	%f101, %f100, %f99;
	add.s64 	%rd29, %rd2, %rd27;
	st.global.f32 	[%rd29], %f101;
	add.f32 	%f102, %f89, %f101;
	add.s32 	%r116, %r112, %r46;
	mul.lo.s32 	%r117, %r116, %r45;
	mul.wide.s32 	%rd30, %r117, 4;
	add.s64 	%rd31, %rd1, %rd30;
	ld.global.f32 	%f103, [%rd31];
	sub.f32 	%f104, %f103, %f12;
	fma.rn.f32 	%f105, %f104, 0f3BBB989D, 0f3F000000;
	cvt.sat.f32.f32 	%f106, %f105;
	fma.rm.f32 	%f107, %f106, %f80, %f79;
	add.f32 	%f108, %f107, 0fCB40007F;
	neg.f32 	%f109, %f108;
	fma.rn.f32 	%f110, %f104, 0f3FB8AA3B, %f109;
	fma.rn.f32 	%f111, %f104, 0f32A57060, %f110;
	mov.b32 	%r118, %f107;
	shl.b32 	%r119, %r118, 23;
	mov.b32 	%f112, %r119;
	ex2.approx.ftz.f32 	%f113, %f111;
	mul.f32 	%f114, %f113, %f112;
	add.s64 	%rd32, %rd2, %rd30;
	st.global.f32 	[%rd32], %f114;
	add.f32 	%f115, %f102, %f114;
	add.s32 	%r120, %r116, %r46;
	mul.lo.s32 	%r121, %r120, %r45;
	mul.wide.s32 	%rd33, %r121, 4;
	add.s64 	%rd34, %rd1, %rd33;
	ld.global.f32 	%f116, [%rd34];
	sub.f32 	%f117, %f116, %f12;
	fma.rn.f32 	%f118, %f117, 0f3BBB989D, 0f3F000000;
	cvt.sat.f32.f32 	%f119, %f118;
	fma.rm.f32 	%f120, %f119, %f80, %f79;
	add.f32 	%f121, %f120, 0fCB40007F;
	neg.f32 	%f122, %f121;
	fma.rn.f32 	%f123, %f117, 0f3FB8AA3B, %f122;
	fma.rn.f32 	%f124, %f117, 0f32A57060, %f123;
	mov.b32 	%r122, %f120;
	shl.b32 	%r123, %r122, 23;
	mov.b32 	%f125, %r123;
	ex2.approx.ftz.f32 	%f126, %f124;
	mul.f32 	%f127, %f126, %f125;
	add.s64 	%rd35, %rd2, %rd33;
	st.global.f32 	[%rd35], %f127;
	add.f32 	%f168, %f115, %f127;
	add.s32 	%r172, %r120, %r46;
	setp.lt.s32 	%p30, %r172, %r44;
	@%p30 bra 	$L__BB0_18;
$L__BB0_19:
	setp.ne.s32 	%p31, %r17, 0;
	mov.b32 	%r124, %f168;
	shfl.sync.bfly.b32	%r125|%p32, %r124, 16, 31, -1;
	mov.b32 	%f128, %r125;
	add.f32 	%f129, %f168, %f128;
	mov.b32 	%r126, %f129;
	shfl.sync.bfly.b32	%r127|%p33, %r126, 8, 31, -1;
	mov.b32 	%f130, %r127;
	add.f32 	%f131, %f129, %f130;
	mov.b32 	%r128, %f131;
	shfl.sync.bfly.b32	%r129|%p34, %r128, 4, 31, -1;
	mov.b32 	%f132, %r129;
	add.f32 	%f133, %f131, %f132;
	mov.b32 	%r130, %f133;
	shfl.sync.bfly.b32	%r131|%p35, %r130, 2, 31, -1;
	mov.b32 	%f134, %r131;
	add.f32 	%f135, %f133, %f134;
	mov.b32 	%r132, %f135;
	shfl.sync.bfly.b32	%r133|%p36, %r132, 1, 31, -1;
	mov.b32 	%f136, %r133;
	add.f32 	%f20, %f135, %f136;
	@%p31 bra 	$L__BB0_21;
	shr.u32 	%r134, %r177, 3;
	add.s32 	%r135, %r3, %r134;
	st.shared.f32 	[%r135], %f20;
$L__BB0_21:
	setp.gt.u32 	%p37, %r177, 31;
	bar.sync 	0;
	mov.f32 	%f170, 0f00000000;
	@%p37 bra 	$L__BB0_25;
	setp.ge.s32 	%p38, %r177, %r2;
	mov.f32 	%f169, 0f00000000;
	@%p38 bra 	$L__BB0_24;
	shl.b32 	%r136, %r177, 2;
	add.s32 	%r137, %r3, %r136;
	ld.shared.f32 	%f169, [%r137];
$L__BB0_24:
	mov.b32 	%r138, %f169;
	shfl.sync.bfly.b32	%r139|%p39, %r138, 16, 31, -1;
	mov.b32 	%f139, %r139;
	add.f32 	%f140, %f169, %f139;
	mov.b32 	%r140, %f140;
	shfl.sync.bfly.b32	%r141|%p40, %r140, 8, 31, -1;
	mov.b32 	%f141, %r141;
	add.f32 	%f142, %f140, %f141;
	mov.b32 	%r142, %f142;
	shfl.sync.bfly.b32	%r143|%p41, %r142, 4, 31, -1;
	mov.b32 	%f143, %r143;
	add.f32 	%f144, %f142, %f143;
	mov.b32 	%r144, %f144;
	shfl.sync.bfly.b32	%r145|%p42, %r144, 2, 31, -1;
	mov.b32 	%f145, %r145;
	add.f32 	%f146, %f144, %f145;
	mov.b32 	%r146, %f146;
	shfl.sync.bfly.b32	%r147|%p43, %r146, 1, 31, -1;
	mov.b32 	%f147, %r147;
	add.f32 	%f170, %f146, %f147;
$L__BB0_25:
	not.pred 	%p44, %p51;
	@%p44 bra 	$L__BB0_27;
	st.shared.f32 	[%r3], %f170;
$L__BB0_27:
	setp.ge.s32 	%p45, %r177, %r44;
	bar.sync 	0;
	ld.shared.f32 	%f25, [%r3];
	@%p45 bra 	$L__BB0_33;
	add.s32 	%r148, %r177, %r46;
	max.s32 	%r149, %r44, %r148;
	setp.lt.s32 	%p46, %r148, %r44;
	selp.u32 	%r150, 1, 0, %p46;
	add.s32 	%r151, %r148, %r150;
	sub.s32 	%r152, %r149, %r151;
	div.u32 	%r153, %r152, %r46;
	add.s32 	%r31, %r153, %r150;
	and.b32  	%r154, %r31, 3;
	setp.eq.s32 	%p47, %r154, 3;
	@%p47 bra 	$L__BB0_31;
	mul.lo.s32 	%r175, %r177, %r45;
	mul.lo.s32 	%r33, %r46, %r45;
	add.s32 	%r155, %r31, 1;
	and.b32  	%r156, %r155, 3;
	neg.s32 	%r174, %r156;
$L__BB0_30:
	.pragma "nounroll";
	mul.wide.s32 	%rd36, %r175, 4;
	add.s64 	%rd37, %rd2, %rd36;
	ld.global.f32 	%f148, [%rd37];
	div.rn.f32 	%f149, %f148, %f25;
	st.global.f32 	[%rd37], %f149;
	add.s32 	%r177, %r177, %r46;
	add.s32 	%r175, %r175, %r33;
	add.s32 	%r174, %r174, 1;
	setp.ne.s32 	%p48, %r174, 0;
	@%p48 bra 	$L__BB0_30;
$L__BB0_31:
	setp.lt.u32 	%p49, %r31, 3;
	@%p49 bra 	$L__BB0_33;
$L__BB0_32:
	.pragma "nounroll";
	mul.lo.s32 	%r157, %r177, %r45;
	mul.wide.s32 	%rd38, %r157, 4;
	add.s64 	%rd39, %rd2, %rd38;
	ld.global.f32 	%f150, [%rd39];
	div.rn.f32 	%f151, %f150, %f25;
	st.global.f32 	[%rd39], %f151;
	add.s32 	%r158, %r177, %r46;
	mul.lo.s32 	%r159, %r158, %r45;
	mul.wide.s32 	%rd40, %r159, 4;
	add.s64 	%rd41, %rd2, %rd40;
	ld.global.f32 	%f152, [%rd41];
	div.rn.f32 	%f153, %f152, %f25;
	st.global.f32 	[%rd41], %f153;
	add.s32 	%r160, %r158, %r46;
	mul.lo.s32 	%r161, %r160, %r45;
	mul.wide.s32 	%rd42, %r161, 4;
	add.s64 	%rd43, %rd2, %rd42;
	ld.global.f32 	%f154, [%rd43];
	div.rn.f32 	%f155, %f154, %f25;
	st.global.f32 	[%rd43], %f155;
	add.s32 	%r162, %r160, %r46;
	mul.lo.s32 	%r163, %r162, %r45;
	mul.wide.s32 	%rd44, %r163, 4;
	add.s64 	%rd45, %rd2, %rd44;
	ld.global.f32 	%f156, [%rd45];
	div.rn.f32 	%f157, %f156, %f25;
	st.global.f32 	[%rd45], %f157;
	add.s32 	%r177, %r162, %r46;
	setp.lt.s32 	%p50, %r177, %r44;
	@%p50 bra 	$L__BB0_32;
$L__BB0_33:
	ret;

}
	// .globl	_Z29fused_softmax_backward_kernelPfPKfS1_iiii
.visible .entry _Z29fused_softmax_backward_kernelPfPKfS1_iiii(
	.param .u64 .ptr .align 1 _Z29fused_softmax_backward_kernelPfPKfS1_iiii_param_0,
	.param .u64 .ptr .align 1 _Z29fused_softmax_backward_kernelPfPKfS1_iiii_param_1,
	.param .u64 .ptr .align 1 _Z29fused_softmax_backward_kernelPfPKfS1_iiii_param_2,
	.param .u32 _Z29fused_softmax_backward_kernelPfPKfS1_iiii_param_3,
	.param .u32 _Z29fused_softmax_backward_kernelPfPKfS1_iiii_param_4,
	.param .u32 _Z29fused_softmax_backward_kernelPfPKfS1_iiii_param_5,
	.param .u32 _Z29fused_softmax_backward_kernelPfPKfS1_iiii_param_6
)
{
	.reg .pred 	%p<27>;
	.reg .b32 	%r<108>;
	.reg .b32 	%f<75>;
	.reg .b64 	%rd<63>;

	ld.param.u64 	%rd5, [_Z29fused_softmax_backward_kernelPfPKfS1_iiii_param_0];
	ld.param.u64 	%rd6, [_Z29fused_softmax_backward_kernelPfPKfS1_iiii_param_1];
	ld.param.u64 	%rd7, [_Z29fused_softmax_backward_kernelPfPKfS1_iiii_param_2];
	ld.param.u32 	%r28, [_Z29fused_softmax_backward_kernelPfPKfS1_iiii_param_4];
	ld.param.u32 	%r29, [_Z29fused_softmax_backward_kernelPfPKfS1_iiii_param_5];
	ld.param.u32 	%r30, [_Z29fused_softmax_backward_kernelPfPKfS1_iiii_param_6];
	cvta.to.global.u64 	%rd1, %rd5;
	cvta.to.global.u64 	%rd8, %rd7;
	cvta.to.global.u64 	%rd9, %rd6;
	mov.u32 	%r31, %ctaid.x;
	mov.u32 	%r106, %tid.x;
	rem.s32 	%r32, %r31, %r29;
	sub.s32 	%r33, %r31, %r32;
	mul.lo.s32 	%r34, %r33, %r28;
	cvt.s64.s32 	%rd10, %r34;
	cvt.u64.u32 	%rd11, %r32;
	add.s64 	%rd2, %rd10, %rd11;
	shl.b64 	%rd12, %rd2, 2;
	add.s64 	%rd3, %rd9, %rd12;
	add.s64 	%rd4, %rd8, %rd12;
	setp.ge.s32 	%p1, %r106, %r28;
	mov.f32 	%f73, 0f00000000;
	@%p1 bra 	$L__BB1_6;
	add.s32 	%r35, %r106, %r30;
	max.s32 	%r36, %r28, %r35;
	setp.lt.s32 	%p2, %r35, %r28;
	selp.u32 	%r37, 1, 0, %p2;
	add.s32 	%r38, %r35, %r37;
	sub.s32 	%r39, %r36, %r38;
	div.u32 	%r40, %r39, %r30;
	add.s32 	%r2, %r40, %r37;
	and.b32  	%r41, %r2, 3;
	setp.eq.s32 	%p3, %r41, 3;
	mov.f32 	%f73, 0f00000000;
	mov.u32 	%r101, %r106;
	@%p3 bra 	$L__BB1_4;
	mul.lo.s32 	%r99, %r106, %r29;
	mul.lo.s32 	%r4, %r30, %r29;
	add.s32 	%r42, %r2, 1;
	and.b32  	%r43, %r42, 3;
	neg.s32 	%r98, %r43;
	mov.f32 	%f73, 0f00000000;
	mov.u32 	%r101, %r106;
$L__BB1_3:
	.pragma "nounroll";
	mul.wide.s32 	%rd13, %r99, 4;
	add.s64 	%rd14, %rd3, %rd13;
	ld.global.f32 	%f17, [%rd14];
	add.s64 	%rd15, %rd4, %rd13;
	ld.global.f32 	%f18, [%rd15];
	fma.rn.f32 	%f73, %f17, %f18, %f73;
	add.s32 	%r101, %r101, %r30;
	add.s32 	%r99, %r99, %r4;
	add.s32 	%r98, %r98, 1;
	setp.ne.s32 	%p4, %r98, 0;
	@%p4 bra 	$L__BB1_3;
$L__BB1_4:
	setp.lt.u32 	%p5, %r2, 3;
	@%p5 bra 	$L__BB1_6;
$L__BB1_5:
	.pragma "nounroll";
	mul.lo.s32 	%r44, %r101, %r29;
	mul.wide.s32 	%rd16, %r44, 4;
	add.s64 	%rd17, %rd3, %rd16;
	ld.global.f32 	%f19, [%rd17];
	add.s64 	%rd18, %rd4, %rd16;
	ld.global.f32 	%f20, [%rd18];
	fma.rn.f32 	%f21, %f19, %f20, %f73;
	add.s32 	%r45, %r101, %r30;
	mul.lo.s32 	%r46, %r45, %r29;
	mul.wide.s32 	%rd19, %r46, 4;
	add.s64 	%rd20, %rd3, %rd19;
	ld.global.f32 	%f22, [%rd20];
	add.s64 	%rd21, %rd4, %rd19;
	ld.global.f32 	%f23, [%rd21];
	fma.rn.f32 	%f24, %f22, %f23, %f21;
	add.s32 	%r47, %r45, %r30;
	mul.lo.s32 	%r48, %r47, %r29;
	mul.wide.s32 	%rd22, %r48, 4;
	add.s64 	%rd23, %rd3, %rd22;
	ld.global.f32 	%f25, [%rd23];
	add.s64 	%rd24, %rd4, %rd22;
	ld.global.f32 	%f26, [%rd24];
	fma.rn.f32 	%f27, %f25, %f26, %f24;
	add.s32 	%r49, %r47, %r30;
	mul.lo.s32 	%r50, %r49, %r29;
	mul.wide.s32 	%rd25, %r50, 4;
	add.s64 	%rd26, %rd3, %rd25;
	ld.global.f32 	%f28, [%rd26];
	add.s64 	%rd27, %rd4, %rd25;
	ld.global.f32 	%f29, [%rd27];
	fma.rn.f32 	%f73, %f28, %f29, %f27;
	add.s32 	%r101, %r49, %r30;
	setp.lt.s32 	%p6, %r101, %r28;
	@%p6 bra 	$L__BB1_5;
$L__BB1_6:
	mov.b32 	%r51, %f73;
	shfl.sync.bfly.b32	%r52|%p7, %r51, 16, 31, -1;
	mov.b32 	%f30, %r52;
	add.f32 	%f31, %f73, %f30;
	mov.b32 	%r53, %f31;
	shfl.sync.bfly.b32	%r54|%p8, %r53, 8, 31, -1;
	mov.b32 	%f32, %r54;
	add.f32 	%f33, %f31, %f32;
	mov.b32 	%r55, %f33;
	shfl.sync.bfly.b32	%r56|%p9, %r55, 4, 31, -1;
	mov.b32 	%f34, %r56;
	add.f32 	%f35, %f33, %f34;
	mov.b32 	%r57, %f35;
	shfl.sync.bfly.b32	%r58|%p10, %r57, 2, 31, -1;
	mov.b32 	%f36, %r58;
	add.f32 	%f37, %f35, %f36;
	mov.b32 	%r59, %f37;
	shfl.sync.bfly.b32	%r60|%p11, %r59, 1, 31, -1;
	mov.b32 	%f38, %r60;
	add.f32 	%f8, %f37, %f38;
	and.b32  	%r61, %r106, 31;
	setp.ne.s32 	%p12, %r61, 0;
	@%p12 bra 	$L__BB1_8;
	shr.u32 	%r62, %r106, 3;
	mov.u32 	%r63, smem;
	add.s32 	%r64, %r63, %r62;
	st.shared.f32 	[%r64], %f8;
$L__BB1_8:
	bar.sync 	0;
	setp.gt.u32 	%p13, %r106, 31;
	@%p13 bra 	$L__BB1_13;
	shr.s32 	%r65, %r30, 31;
	shr.u32 	%r66, %r65, 27;
	add.s32 	%r67, %r30, %r66;
	shr.s32 	%r68, %r67, 5;
	setp.ge.s32 	%p14, %r106, %r68;
	mov.f32 	%f74, 0f00000000;
	@%p14 bra 	$L__BB1_11;
	shl.b32 	%r69, %r106, 2;
	mov.u32 	%r70, smem;
	add.s32 	%r71, %r70, %r69;
	ld.shared.f32 	%f74, [%r71];
$L__BB1_11:
	mov.b32 	%r72, %f74;
	shfl.sync.bfly.b32	%r73|%p15, %r72, 16, 31, -1;
	mov.b32 	%f40, %r73;
	add.f32 	%f41, %f74, %f40;
	mov.b32 	%r74, %f41;
	shfl.sync.bfly.b32	%r75|%p16, %r74, 8, 31, -1;
	mov.b32 	%f42, %r75;
	add.f32 	%f43, %f41, %f42;
	mov.b32 	%r76, %f43;
	shfl.sync.bfly.b32	%r77|%p17, %r76, 4, 31, -1;
	mov.b32 	%f44, %r77;
	add.f32 	%f45, %f43, %f44;
	mov.b32 	%r78, %f45;
	shfl.sync.bfly.b32	%r79|%p18, %r78, 2, 31, -1;
	mov.b32 	%f46, %r79;
	add.f32 	%f47, %f45, %f46;
	mov.b32 	%r80, %f47;
	shfl.sync.bfly.b32	%r81|%p19, %r80, 1, 31, -1;
	mov.b32 	%f48, %r81;
	add.f32 	%f11, %f47, %f48;
	setp.ne.s32 	%p20, %r106, 0;
	@%p20 bra 	$L__BB1_13;
	st.shared.f32 	[smem], %f11;
$L__BB1_13:
	setp.ge.s32 	%p21, %r106, %r28;
	bar.sync 	0;
	ld.shared.f32 	%f12, [smem];
	@%p21 bra 	$L__BB1_19;
	add.s32 	%r82, %r106, %r30;
	max.s32 	%r83, %r28, %r82;
	setp.lt.s32 	%p22, %r82, %r28;
	selp.u32 	%r84, 1, 0, %p22;
	add.s32 	%r85, %r82, %r84;
	sub.s32 	%r86, %r83, %r85;
	div.u32 	%r87, %r86, %r30;
	add.s32 	%r15, %r87, %r84;
	and.b32  	%r88, %r15, 3;
	setp.eq.s32 	%p23, %r88, 3;
	@%p23 bra 	$L__BB1_17;
	mul.lo.s32 	%r104, %r106, %r29;
	mul.lo.s32 	%r17, %r30, %r29;
	add.s32 	%r89, %r15, 1;
	and.b32  	%r90, %r89, 3;
	neg.s32 	%r103, %r90;
$L__BB1_16:
	.pragma "nounroll";
	cvt.s64.s32 	%rd28, %r104;
	mul.wide.s32 	%rd29, %r104, 4;
	add.s64 	%rd30, %rd3, %rd29;
	ld.global.f32 	%f49, [%rd30];
	add.s64 	%rd31, %rd4, %rd29;
	ld.global.f32 	%f50, [%rd31];
	sub.f32 	%f51, %f49, %f12;
	mul.f32 	%f52, %f51, %f50;
	add.s64 	%rd32, %rd2, %rd28;
	shl.b64 	%rd33, %rd32, 2;
	add.s64 	%rd34, %rd1, %rd33;
	st.global.f32 	[%rd34], %f52;
	add.s32 	%r106, %r106, %r30;
	add.s32 	%r104, %r104, %r17;
	add.s32 	%r103, %r103, 1;
	setp.ne.s32 	%p24, %r103, 0;
	@%p24 bra 	$L__BB1_16;
$L__BB1_17:
	setp.lt.u32 	%p25, %r15, 3;
	@%p25 bra 	$L__BB1_19;
$L__BB1_18:
	.pragma "nounroll";
	mul.lo.s32 	%r91, %r106, %r29;
	cvt.s64.s32 	%rd35, %r91;
	mul.wide.s32 	%rd36, %r91, 4;
	add.s64 	%rd37, %rd3, %rd36;
	ld.global.f32 	%f53, [%rd37];
	add.s64 	%rd38, %rd4, %rd36;
	ld.global.f32 	%f54, [%rd38];
	sub.f32 	%f55, %f53, %f12;
	mul.f32 	%f56, %f55, %f54;
	add.s64 	%rd39, %rd2, %rd35;
	shl.b64 	%rd40, %rd39, 2;
	add.s64 	%rd41, %rd1, %rd40;
	st.global.f32 	[%rd41], %f56;
	add.s32 	%r92, %r106, %r30;
	mul.lo.s32 	%r93, %r92, %r29;
	cvt.s64.s32 	%rd42, %r93;
	mul.wide.s32 	%rd43, %r93, 4;
	add.s64 	%rd44, %rd3, %rd43;
	ld.global.f32 	%f57, [%rd44];
	add.s64 	%rd45, %rd4, %rd43;
	ld.global.f32 	%f58, [%rd45];
	sub.f32 	%f59, %f57, %f12;
	mul.f32 	%f60, %f59, %f58;
	add.s64 	%rd46, %rd2, %rd42;
	shl.b64 	%rd47, %rd46, 2;
	add.s64 	%rd48, %rd1, %rd47;
	st.global.f32 	[%rd48], %f60;
	add.s32 	%r94, %r92, %r30;
	mul.lo.s32 	%r95, %r94, %r29;
	cvt.s64.s32 	%rd49, %r95;
	mul.wide.s32 	%rd50, %r95, 4;
	add.s64 	%rd51, %rd3, %rd50;
	ld.global.f32 	%f61, [%rd51];
	add.s64 	%rd52, %rd4, %rd50;
	ld.global.f32 	%f62, [%rd52];
	sub.f32 	%f63, %f61, %f12;
	mul.f32 	%f64, %f63, %f62;
	add.s64 	%rd53, %rd2, %rd49;
	shl.b64 	%rd54, %rd53, 2;
	add.s64 	%rd55, %rd1, %rd54;
	st.global.f32 	[%rd55], %f64;
	add.s32 	%r96, %r94, %r30;
	mul.lo.s32 	%r97, %r96, %r29;
	cvt.s64.s32 	%rd56, %r97;
	mul.wide.s32 	%rd57, %r97, 4;
	add.s64 	%rd58, %rd3, %rd57;
	ld.global.f32 	%f65, [%rd58];
	add.s64 	%rd59, %rd4, %rd57;
	ld.global.f32 	%f66, [%rd59];
	sub.f32 	%f67, %f65, %f12;
	mul.f32 	%f68, %f67, %f66;
	add.s64 	%rd60, %rd2, %rd56;
	shl.b64 	%rd61, %rd60, 2;
	add.s64 	%rd62, %rd1, %rd61;
	st.global.f32 	[%rd62], %f68;
	add.s32 	%r106, %r96, %r30;
	setp.lt.s32 	%p26, %r106, %r28;
	@%p26 bra 	$L__BB1_18;
$L__BB1_19:
	ret;

}


// ===== COMPILED SASS (sm_100) =====

	.target	sm_100

	.elftype	@"ET_EXEC"


//--------------------- .note.nv.tkinfo           --------------------------
	.section	.note.nv.tkinfo,"",@"SHT_NOTE"
	.sectionflags	@"SHF_NOTE_NV_TKINFO"
	.tkinfo
        /*0018*/ 	.word	0x00000002
        /*0030*/ 	.string	""
        /*0030*/ 	.string	"ptxas"
        /*0030*/ 	.string	"Cuda compilation tools, release 13.0, V13.0.88"
        /*0030*/ 	.string	"Build cuda_13.0.r13.0/compiler.36424714_0"
        /*0030*/ 	.string	"-arch sm_100 -m 64 "



//--------------------- .note.nv.cuinfo           --------------------------
	.section	.note.nv.cuinfo,"",@"SHT_NOTE"
	.sectionflags	@"SHF_NOTE_NV_CUINFO"
        /*0018*/ 	.short	0x0002
        /*001a*/ 	.short	0x0064
        /*001c*/ 	.short	0x0082
	.zero		2


//--------------------- .nv.info                  --------------------------
	.section	.nv.info,"",@"SHT_CUDA_INFO"
	.align	4


	//----- nvinfo : EIATTR_REGCOUNT
	.align		4
        /*0000*/ 	.byte	0x04, 0x2f
        /*0002*/ 	.short	(.L_1 - .L_0)
	.align		4
.L_0:
        /*0004*/ 	.word	index@(_Z28fused_softmax_forward_kernelPfPKfiiii)
        /*0008*/ 	.word	0x0000001e


	//----- nvinfo : EIATTR_FRAME_SIZE
	.align		4
.L_1:
        /*000c*/ 	.byte	0x04, 0x11
        /*000e*/ 	.short	(.L_3 - .L_2)
	.align		4
.L_2:
        /*0010*/ 	.word	index@($__internal_0_$__cuda_sm3x_div_rn_noftz_f32_slowpath)
        /*0014*/ 	.word	0x00000000


	//----- nvinfo : EIATTR_FRAME_SIZE
	.align		4
.L_3:
        /*0018*/ 	.byte	0x04, 0x11
        /*001a*/ 	.short	(.L_5 - .L_4)
	.align		4
.L_4:
        /*001c*/ 	.word	index@(_Z28fused_softmax_forward_kernelPfPKfiiii)
        /*0020*/ 	.word	0x00000000


	//----- nvinfo : EIATTR_REGCOUNT
	.align		4
.L_5:
        /*0024*/ 	.byte	0x04, 0x2f
        /*0026*/ 	.short	(.L_7 - .L_6)
	.align		4
.L_6:
        /*0028*/ 	.word	index@(_Z29fused_softmax_backward_kernelPfPKfS1_iiii)
        /*002c*/ 	.word	0x0000001e


	//----- nvinfo : EIATTR_FRAME_SIZE
	.align		4
.L_7:
        /*0030*/ 	.byte	0x04, 0x11
        /*0032*/ 	.short	(.L_9 - .L_8)
	.align		4
.L_8:
        /*0034*/ 	.word	index@(_Z29fused_softmax_backward_kernelPfPKfS1_iiii)
        /*0038*/ 	.word	0x00000000


	//----- nvinfo : EIATTR_MIN_STACK_SIZE
	.align		4
.L_9:
        /*003c*/ 	.byte	0x04, 0x12
        /*003e*/ 	.short	(.L_11 - .L_10)
	.align		4
.L_10:
        /*0040*/ 	.word	index@(_Z29fused_softmax_backward_kernelPfPKfS1_iiii)
        /*0044*/ 	.word	0x00000000


	//----- nvinfo : EIATTR_MIN_STACK_SIZE
	.align		4
.L_11:
        /*0048*/ 	.byte	0x04, 0x12
        /*004a*/ 	.short	(.L_13 - .L_12)
	.align		4
.L_12:
        /*004c*/ 	.word	index@(_Z28fused_softmax_forward_kernelPfPKfiiii)
        /*0050*/ 	.word	0x00000000
.L_13:


//--------------------- .nv.compat                --------------------------
	.section	.nv.compat,"",@"SHT_CUDA_COMPAT_INFO"
	.align	4
        /*0000*/ 	.byte	0x02, 0x09, 0x00, 0x00, 0x02, 0x02, 0x01, 0x00, 0x02, 0x05, 0x05, 0x00, 0x03, 0x07, 0x01, 0x01
        /*0010*/ 	.byte	0x02, 0x03, 0x00, 0x00, 0x02, 0x06, 0x01, 0x00, 0x04, 0x0b, 0x08, 0x00, 0x01, 0x00, 0x00, 0x00
        /*0020*/ 	.byte	0x00, 0x00, 0x00, 0x00


//--------------------- .nv.info._Z29fused_softmax_backward_kernelPfPKfS1_iiii --------------------------
	.section	.nv.info._Z29fused_softmax_backward_kernelPfPKfS1_iiii,"",@"SHT_CUDA_INFO"
	.sectionflags	@""
	.align	4


	//----- nvinfo : EIATTR_CUDA_API_VERSION
	.align		4
        /*0000*/ 	.byte	0x04, 0x37
        /*0002*/ 	.short	(.L_15 - .L_14)
.L_14:
        /*0004*/ 	.word	0x00000082


	//----- nvinfo : EIATTR_KPARAM_INFO
	.align		4
.L_15:
        /*0008*/ 	.byte	0x04, 0x17
        /*000a*/ 	.short	(.L_17 - .L_16)
.L_16:
        /*000c*/ 	.word	0x00000000
        /*0010*/ 	.short	0x0006
        /*0012*/ 	.short	0x0024
        /*0014*/ 	.byte	0x00, 0xf0, 0x11, 0x00


	//----- nvinfo : EIATTR_KPARAM_INFO
	.align		4
.L_17:
        /*0018*/ 	.byte	0x04, 0x17
        /*001a*/ 	.short	(.L_19 - .L_18)
.L_18:
        /*001c*/ 	.word	0x00000000
        /*0020*/ 	.short	0x0005
        /*0022*/ 	.short	0x0020
        /*0024*/ 	.byte	0x00, 0xf0, 0x11, 0x00


	//----- nvinfo : EIATTR_KPARAM_INFO
	.align		4
.L_19:
        /*0028*/ 	.byte	0x04, 0x17
        /*002a*/ 	.short	(.L_21 - .L_20)
.L_20:
        /*002c*/ 	.word	0x00000000
        /*0030*/ 	.short	0x0004
        /*0032*/ 	.short	0x001c
        /*0034*/ 	.byte	0x00, 0xf0, 0x11, 0x00


	//----- nvinfo : EIATTR_KPARAM_INFO
	.align		4
.L_21:
        /*0038*/ 	.byte	0x04, 0x17
        /*003a*/ 	.short	(.L_23 - .L_22)
.L_22:
        /*003c*/ 	.word	0x00000000
        /*0040*/ 	.short	0x0003
        /*0042*/ 	.short	0x0018
        /*0044*/ 	.byte	0x00, 0xf0, 0x11, 0x00


	//----- nvinfo : EIATTR_KPARAM_INFO
	.align		4
.L_23:
        /*0048*/ 	.byte	0x04, 0x17
        /*004a*/ 	.short	(.L_25 - .L_24)
.L_24:
        /*004c*/ 	.word	0x00000000
        /*0050*/ 	.short	0x0002
        /*0052*/ 	.short	0x0010
        /*0054*/ 	.byte	0x00, 0xf5, 0x21, 0x00


	//----- nvinfo : EIATTR_KPARAM_INFO
	.align		4
.L_25:
        /*0058*/ 	.byte	0x04, 0x17
        /*005a*/ 	.short	(.L_27 - .L_26)
.L_26:
        /*005c*/ 	.word	0x00000000
        /*0060*/ 	.short	0x0001
        /*0062*/ 	.short	0x0008
        /*0064*/ 	.byte	0x00, 0xf5, 0x21, 0x00


	//----- nvinfo : EIATTR_KPARAM_INFO
	.align		4
.L_27:
        /*0068*/ 	.byte	0x04, 0x17
        /*006a*/ 	.short	(.L_29 - .L_28)
.L_28:
        /*006c*/ 	.word	0x00000000
        /*0070*/ 	.short	0x0000
        /*0072*/ 	.short	0x0000
        /*0074*/ 	.byte	0x00, 0xf5, 0x21, 0x00


	//----- nvinfo : EIATTR_SPARSE_MMA_MASK
	.align		4
.L_29:
        /*0078*/ 	.byte	0x03, 0x50
        /*007a*/ 	.short	0x0000


	//----- nvinfo : EIATTR_MAXREG_COUNT
	.align		4
        /*007c*/ 	.byte	0x03, 0x1b
        /*007e*/ 	.short	0x00ff


	//----- nvinfo : EIATTR_NUM_BARRIERS
	.align		4
        /*0080*/ 	.byte	0x02, 0x4c
        /*0082*/ 	.byte	0x01
	.zero		1


	//----- nvinfo : EIATTR_MERCURY_ISA_VERSION
	.align		4
        /*0084*/ 	.byte	0x03, 0x5f
        /*0086*/ 	.short	0x0101


	//----- nvinfo : EIATTR_COOP_GROUP_MASK_REGIDS
	.align		4
        /*0088*/ 	.byte	0x04, 0x29
        /*008a*/ 	.short	(.L_31 - .L_30)


	//   ....[0]....
.L_30:
        /*008c*/ 	.word	0xffffffff


	//   ....[1]....
        /*0090*/ 	.word	0xffffffff


	//   ....[2]....
        /*0094*/ 	.word	0xffffffff


	//   ....[3]....
        /*0098*/ 	.word	0xffffffff


	//   ....[4]....
        /*009c*/ 	.word	0xffffffff


	//   ....[5]....
        /*00a0*/ 	.word	0xffffffff


	//   ....[6]....
        /*00a4*/ 	.word	0xffffffff


	//   ....[7]....
        /*00a8*/ 	.word	0xffffffff


	//   ....[8]....
        /*00ac*/ 	.word	0xffffffff


	//   ....[9]....
        /*00b0*/ 	.word	0xffffffff


	//   ....[10]....
        /*00b4*/ 	.word	0x0500000c


	//   ....[11]....
        /*00b8*/ 	.word	0x0500000c


	//   ....[12]....
        /*00bc*/ 	.word	0x0500000c


	//   ....[13]....
        /*00c0*/ 	.word	0x0500000c


	//   ....[14]....
        /*00c4*/ 	.word	0x0500000c


	//----- nvinfo : EIATTR_COOP_GROUP_INSTR_OFFSETS
	.align		4
.L_31:
        /*00c8*/ 	.byte	0x04, 0x28
        /*00ca*/ 	.short	(.L_33 - .L_32)


	//   ....[0]....
.L_32:
        /*00cc*/ 	.word	0x000007c0


	//   ....[1]....
        /*00d0*/ 	.word	0x00000810


	//   ....[2]....
        /*00d4*/ 	.word	0x00000850


	//   ....[3]....
        /*00d8*/ 	.word	0x00000870


	//   ....[4]....
        /*00dc*/ 	.word	0x00000890


	//   ....[5]....
        /*00e0*/ 	.word	0x000009c0


	//   ....[6]....
        /*00e4*/ 	.word	0x000009e0


	//   ....[7]....
        /*00e8*/ 	.word	0x00000a00


	//   ....[8]....
        /*00ec*/ 	.word	0x00000a20


	//   ....[9]....
        /*00f0*/ 	.word	0x00000a40


	//   ....[10]....
        /*00f4*/ 	.word	0x00001240


	//   ....[11]....
        /*00f8*/ 	.word	0x000012b0


	//   ....[12]....
        /*00fc*/ 	.word	0x00001320


	//   ....[13]....
        /*0100*/ 	.word	0x00001390


	//   ....[14]....
        /*0104*/ 	.word	0x00001400


	//----- nvinfo : EIATTR_VRC_CTA_INIT_COUNT
	.align		4
.L_33:
        /*0108*/ 	.byte	0x02, 0x4a
	.zero		1
	.zero		1


	//----- nvinfo : EIATTR_EXIT_INSTR_OFFSETS
	.align		4
        /*010c*/ 	.byte	0x04, 0x1c
        /*010e*/ 	.short	(.L_35 - .L_34)


	//   ....[0]....
.L_34:
        /*0110*/ 	.word	0x00000b10


	//   ....[1]....
        /*0114*/ 	.word	0x00000e80


	//   ....[2]....
        /*0118*/ 	.word	0x000011f0


	//----- nvinfo : EIATTR_CRS_STACK_SIZE
	.align		4
.L_35:
        /*011c*/ 	.byte	0x04, 0x1e
        /*011e*/ 	.short	(.L_37 - .L_36)
.L_36:
        /*0120*/ 	.word	0x00000000


	//----- nvinfo : EIATTR_CBANK_PARAM_SIZE
	.align		4
.L_37:
        /*0124*/ 	.byte	0x03, 0x19
        /*0126*/ 	.short	0x0028


	//----- nvinfo : EIATTR_PARAM_CBANK
	.align		4
        /*0128*/ 	.byte	0x04, 0x0a
        /*012a*/ 	.short	(.L_39 - .L_38)
	.align		4
.L_38:
        /*012c*/ 	.word	index@(.nv.constant0._Z29fused_softmax_backward_kernelPfPKfS1_iiii)
        /*0130*/ 	.short	0x0380
        /*0132*/ 	.short	0x0028


	//----- nvinfo : EIATTR_SW_WAR
	.align		4
.L_39:
        /*0134*/ 	.byte	0x04, 0x36
        /*0136*/ 	.short	(.L_41 - .L_40)
.L_40:
        /*0138*/ 	.word	0x00000008
.L_41:


//--------------------- .nv.info._Z28fused_softmax_forward_kernelPfPKfiiii --------------------------
	.section	.nv.info._Z28fused_softmax_forward_kernelPfPKfiiii,"",@"SHT_CUDA_INFO"
	.sectionflags	@""
	.align	4


	//----- nvinfo : EIATTR_CUDA_API_VERSION
	.align		4
        /*0000*/ 	.byte	0x04, 0x37
        /*0002*/ 	.short	(.L_43 - .L_42)
.L_42:
        /*0004*/ 	.word	0x00000082


	//----- nvinfo : EIATTR_KPARAM_INFO
	.align		4
.L_43:
        /*0008*/ 	.byte	0x04, 0x17
        /*000a*/ 	.short	(.L_45 - .L_44)
.L_44:
        /*000c*/ 	.word	0x00000000
        /*0010*/ 	.short	0x0005
        /*0012*/ 	.short	0x001c
        /*0014*/ 	.byte	0x00, 0xf0, 0x11, 0x00


	//----- nvinfo : EIATTR_KPARAM_INFO
	.align		4
.L_45:
        /*0018*/ 	.byte	0x04, 0x17
        /*001a*/ 	.short	(.L_47 - .L_46)
.L_46:
        /*001c*/ 	.word	0x00000000
        /*0020*/ 	.short	0x0004
        /*0022*/ 	.short	0x0018
        /*0024*/ 	.byte	0x00, 0xf0, 0x11, 0x00


	//----- nvinfo : EIATTR_KPARAM_INFO
	.align		4
.L_47:
        /*0028*/ 	.byte	0x04, 0x17
        /*002a*/ 	.short	(.L_49 - .L_48)
.L_48:
        /*002c*/ 	.word	0x00000000
        /*0030*/ 	.short	0x0003
        /*0032*/ 	.short	0x0014
        /*0034*/ 	.byte	0x00, 0xf0, 0x11, 0x00


	//----- nvinfo : EIATTR_KPARAM_INFO
	.align		4
.L_49:
        /*0038*/ 	.byte	0x04, 0x17
        /*003a*/ 	.short	(.L_51 - .L_50)
.L_50:
        /*003c*/ 	.word	0x00000000
        /*0040*/ 	.short	0x0002
        /*0042*/ 	.short	0x0010
        /*0044*/ 	.byte	0x00, 0xf0, 0x11, 0x00


	//----- nvinfo : EIATTR_KPARAM_INFO
	.align		4
.L_51:
        /*0048*/ 	.byte	0x04, 0x17
        /*004a*/ 	.short	(.L_53 - .L_52)
.L_52:
        /*004c*/ 	.word	0x00000000
        /*0050*/ 	.short	0x0001
        /*0052*/ 	.short	0x0008
        /*0054*/ 	.byte	0x00, 0xf5, 0x21, 0x00


	//----- nvinfo : EIATTR_KPARAM_INFO
	.align		4
.L_53:
        /*0058*/ 	.byte	0x04, 0x17
        /*005a*/ 	.short	(.L_55 - .L_54)
.L_54:
        /*005c*/ 	.word	0x00000000
        /*0060*/ 	.short	0x0000
        /*0062*/ 	.short	0x0000
        /*0064*/ 	.byte	0x00, 0xf5, 0x21, 0x00


	//----- nvinfo : EIATTR_SPARSE_MMA_MASK
	.align		4
.L_55:
        /*0068*/ 	.byte	0x03, 0x50
        /*006a*/ 	.short	0x0000


	//----- nvinfo : EIATTR_MAXREG_COUNT
	.align		4
        /*006c*/ 	.byte	0x03, 0x1b
        /*006e*/ 	.short	0x00ff


	//----- nvinfo : EIATTR_NUM_BARRIERS
	.align		4
        /*0070*/ 	.byte	0x02, 0x4c
        /*0072*/ 	.byte	0x01
	.zero		1


	//----- nvinfo : EIATTR_MERCURY_ISA_VERSION
	.align		4
        /*0074*/ 	.byte	0x03, 0x5f
        /*0076*/ 	.short	0x0101


	//----- nvinfo : EIATTR_COOP_GROUP_MASK_REGIDS
	.align		4
        /*0078*/ 	.byte	0x04, 0x29
        /*007a*/ 	.short	(.L_57 - .L_56)


	//   ....[0]....
.L_56:
        /*007c*/ 	.word	0xffffffff


	//   ....[1]....
        /*0080*/ 	.word	0xffffffff


	//   ....[2]....
        /*0084*/ 	.word	0xffffffff


	//   ....[3]....
        /*0088*/ 	.word	0xffffffff


	//   ....[4]....
        /*008c*/ 	.word	0xffffffff


	//   ....[5]....
        /*0090*/ 	.word	0xffffffff


	//   ....[6]....
        /*0094*/ 	.word	0xffffffff


	//   ....[7]....
        /*0098*/ 	.word	0xffffffff


	//   ....[8]....
        /*009c*/ 	.word	0xffffffff


	//   ....[9]....
        /*00a0*/ 	.word	0xffffffff


	//   ....[10]....
        /*00a4*/ 	.word	0xffffffff


	//   ....[11]....
        /*00a8*/ 	.word	0xffffffff


	//   ....[12]....
        /*00ac*/ 	.word	0xffffffff


	//   ....[13]....
        /*00b0*/ 	.word	0xffffffff


	//   ....[14]....
        /*00b4*/ 	.word	0xffffffff


	//   ....[15]....
        /*00b8*/ 	.word	0xffffffff


	//   ....[16]....
        /*00bc*/ 	.word	0xffffffff


	//   ....[17]....
        /*00c0*/ 	.word	0xffffffff


	//   ....[18]....
        /*00c4*/ 	.word	0xffffffff


	//   ....[19]....
        /*00c8*/ 	.word	0xffffffff


	//   ....[20]....
        /*00cc*/ 	.word	0x0500000e


	//   ....[21]....
        /*00d0*/ 	.word	0x0500000e


	//   ....[22]....
        /*00d4*/ 	.word	0x0500000e


	//   ....[23]....
        /*00d8*/ 	.word	0x0500000e


	//   ....[24]....
        /*00dc*/ 	.word	0x0500000e


	//   ....[25]....
        /*00e0*/ 	.word	0x0500000e


	//   ....[26]....
        /*00e4*/ 	.word	0x0500000e


	//   ....[27]....
        /*00e8*/ 	.word	0x0500000e


	//   ....[28]....
        /*00ec*/ 	.word	0x0500000e


	//   ....[29]....
        /*00f0*/ 	.word	0x0500000e


	//----- nvinfo : EIATTR_COOP_GROUP_INSTR_OFFSETS
	.align		4
.L_57:
        /*00f4*/ 	.byte	0x04, 0x28
        /*00f6*/ 	.short	(.L_59 - .L_58)


	//   ....[0]....
.L_58:
        /*00f8*/ 	.word	0x00000750


	//   ....[1]....
        /*00fc*/ 	.word	0x000007a0


	//   ....[2]....
        /*0100*/ 	.word	0x000007c0


	//   ....[3]....
        /*0104*/ 	.word	0x000007e0


	//   ....[4]....
        /*0108*/ 	.word	0x00000800


	//   ....[5]....
        /*010c*/ 	.word	0x000008c0


	//   ....[6]....
        /*0110*/ 	.word	0x000008e0


	//   ....[7]....
        /*0114*/ 	.word	0x00000900


	//   ....[8]....
        /*0118*/ 	.word	0x00000920


	//   ....[9]....
        /*011c*/ 	.word	0x00000940


	//   ....[10]....
        /*0120*/ 	.word	0x00001210


	//   ....[11]....
        /*0124*/ 	.word	0x00001270


	//   ....[12]....
        /*0128*/ 	.word	0x00001290


	//   ....[13]....
        /*012c*/ 	.word	0x000012b0


	//   ....[14]....
        /*0130*/ 	.word	0x000012d0


	//   ....[15]....
        /*0134*/ 	.word	0x00001390


	//   ....[16]....
        /*0138*/ 	.word	0x000013b0


	//   ....[17]....
        /*013c*/ 	.word	0x000013d0


	//   ....[18]....
        /*0140*/ 	.word	0x000013f0


	//   ....[19]....
        /*0144*/ 	.word	0x00001410


	//   ....[20]....
        /*0148*/ 	.word	0x00001dc0


	//   ....[21]....
        /*014c*/ 	.word	0x00001e30


	//   ....[22]....
        /*0150*/ 	.word	0x00001ea0


	//   ....[23]....
        /*0154*/ 	.word	0x00001f10


	//   ....[24]....
        /*0158*/ 	.word	0x00001f80


	//   ....[25]....
        /*015c*/ 	.word	0x00001ff0


	//   ....[26]....
        /*0160*/ 	.word	0x00002060


	//   ....[27]....
        /*0164*/ 	.word	0x000020d0


	//   ....[28]....
        /*0168*/ 	.word	0x00002140


	//   ....[29]....
        /*016c*/ 	.word	0x000021b0


	//----- nvinfo : EIATTR_VRC_CTA_INIT_COUNT
	.align		4
.L_59:
        /*0170*/ 	.byte	0x02, 0x4a
	.zero		1
	.zero		1


	//----- nvinfo : EIATTR_EXIT_INSTR_OFFSETS
	.align		4
        /*0174*/ 	.byte	0x04, 0x1c
        /*0176*/ 	.short	(.L_61 - .L_60)


	//   ....[0]....
.L_60:
        /*0178*/ 	.word	0x00001480


	//   ....[1]....
        /*017c*/ 	.word	0x00001860


	//   ....[2]....
        /*0180*/ 	.word	0x00001d70


	//----- nvinfo : EIATTR_CRS_STACK_SIZE
	.align		4
.L_61:
        /*0184*/ 	.byte	0x04, 0x1e
        /*0186*/ 	.short	(.L_63 - .L_62)
.L_62:
        /*0188*/ 	.word	0x00000000


	//----- nvinfo : EIATTR_CBANK_PARAM_SIZE
	.align		4
.L_63:
        /*018c*/ 	.byte	0x03, 0x19
        /*018e*/ 	.short	0x0020


	//----- nvinfo : EIATTR_PARAM_CBANK
	.align		4
        /*0190*/ 	.byte	0x04, 0x0a
        /*0192*/ 	.short	(.L_65 - .L_64)
	.align		4
.L_64:
        /*0194*/ 	.word	index@(.nv.constant0._Z28fused_softmax_forward_kernelPfPKfiiii)
        /*0198*/ 	.short	0x0380
        /*019a*/ 	.short	0x0020


	//----- nvinfo : EIATTR_SW_WAR
	.align		4
.L_65:
        /*019c*/ 	.byte	0x04, 0x36
        /*019e*/ 	.short	(.L_67 - .L_66)
.L_66:
        /*01a0*/ 	.word	0x00000008
.L_67:


//--------------------- .nv.callgraph             --------------------------
	.section	.nv.callgraph,"",@"SHT_CUDA_CALLGRAPH"
	.align	4
	.sectionentsize	8
	.align		4
        /*0000*/ 	.word	0x00000000
	.align		4
        /*0004*/ 	.word	0xffffffff
	.align		4
        /*0008*/ 	.word	0x00000000
	.align		4
        /*000c*/ 	.word	0xfffffffe
	.align		4
        /*0010*/ 	.word	0x00000000
	.align		4
        /*0014*/ 	.word	0xfffffffd
	.align		4
        /*0018*/ 	.word	0x00000000
	.align		4
        /*001c*/ 	.word	0xfffffffc


//--------------------- .text._Z29fused_softmax_backward_kernelPfPKfS1_iiii --------------------------
	.section	.text._Z29fused_softmax_backward_kernelPfPKfS1_iiii,"ax",@progbits
	.align	128
        .global         _Z29fused_softmax_backward_kernelPfPKfS1_iiii
        .type           _Z29fused_softmax_backward_kernelPfPKfS1_iiii,@function
        .size           _Z29fused_softmax_backward_kernelPfPKfS1_iiii,(.L_x_75 - _Z29fused_softmax_backward_kernelPfPKfS1_iiii)
        .other          _Z29fused_softmax_backward_kernelPfPKfS1_iiii,@"STO_CUDA_ENTRY STV_DEFAULT"
_Z29fused_softmax_backward_kernelPfPKfS1_iiii:
.text._Z29fused_softmax_backward_kernelPfPKfS1_iiii:
[----:B------:R-:W-:Y:S08]  /*0000*/  LDC R1, c[0x0][0x37c] ;  /* 0x0000df00ff017b82 */ /* 0x000ff00000000800 */
[----:B------:R-:W0:Y:S01]  /*0010*/  LDC R21, c[0x0][0x3a0] ;  /* 0x0000e800ff157b82 */ /* 0x000e220000000800 */
[----:B------:R-:W1:Y:S01]  /*0020*/  S2R R5, SR_CTAID.X ;  /* 0x0000000000057919 */ /* 0x000e620000002500 */
[----:B------:R-:W2:Y:S01]  /*0030*/  LDCU UR8, c[0x0][0x39c] ;  /* 0x00007380ff0877ac */ /* 0x000ea20008000800 */
[----:B------:R-:W-:Y:S01]  /*0040*/  BSSY.RECONVERGENT B0, `(.L_x_0) ;  /* 0x0000077000007945 */ /* 0x000fe20003800200 */
[----:B------:R-:W-:Y:S01]  /*0050*/  HFMA2 R22, -RZ, RZ, 0, 0 ;  /* 0x00000000ff167431 */ /* 0x000fe200000001ff */
[----:B------:R-:W3:Y:S01]  /*0060*/  S2R R18, SR_TID.X ;  /* 0x0000000000127919 */ /* 0x000ee20000002100 */
[----:B------:R-:W4:Y:S01]  /*0070*/  LDCU.64 UR4, c[0x0][0x388] ;  /* 0x00007100ff0477ac */ /* 0x000f220008000a00 */
[----:B------:R-:W5:Y:S01]  /*0080*/  LDCU.64 UR10, c[0x0][0x390] ;  /* 0x00007200ff0a77ac */ /* 0x000f620008000a00 */
[----:B------:R-:W0:Y:S02]  /*0090*/  LDCU.64 UR6, c[0x0][0x358] ;  /* 0x00006b00ff0677ac */ /* 0x000e240008000a00 */
[----:B0-----:R-:W-:-:S04]  /*00a0*/  IABS R7, R21 ;  /* 0x0000001500077213 */ /* 0x001fc80000000000 */
[----:B------:R-:W0:Y:S01]  /*00b0*/  I2F.RP R0, R7 ;  /* 0x0000000700007306 */ /* 0x000e220000209400 */
[----:B-1----:R-:W-:-:S07]  /*00c0*/  ISETP.GE.AND P2, PT, R5, RZ, PT ;  /* 0x000000ff0500720c */ /* 0x002fce0003f46270 */
[----:B0-----:R-:W0:Y:S02]  /*00d0*/  MUFU.RCP R0, R0 ;  /* 0x0000000000007308 */ /* 0x001e240000001000 */
[----:B0-----:R-:W-:-:S06]  /*00e0*/  VIADD R2, R0, 0xffffffe ;  /* 0x0ffffffe00027836 */ /* 0x001fcc0000000000 */
[----:B------:R0:W1:Y:S02]  /*00f0*/  F2I.FTZ.U32.TRUNC.NTZ R3, R2 ;  /* 0x0000000200037305 */ /* 0x000064000021f000 */
[----:B0-----:R-:W-:Y:S01]  /*0100*/  IMAD.MOV.U32 R2, RZ, RZ, RZ ;  /* 0x000000ffff027224 */ /* 0x001fe200078e00ff */
[----:B-1----:R-:W-:-:S05]  /*0110*/  IADD3 R4, PT, PT, RZ, -R3, RZ ;  /* 0x80000003ff047210 */ /* 0x002fca0007ffe0ff */
[----:B------:R-:W-:Y:S01]  /*0120*/  IMAD R9, R4, R7, RZ ;  /* 0x0000000704097224 */ /* 0x000fe200078e02ff */
[----:B------:R-:W-:-:S03]  /*0130*/  IABS R4, R5 ;  /* 0x0000000500047213 */ /* 0x000fc60000000000 */
[----:B------:R-:W-:-:S06]  /*0140*/  IMAD.HI.U32 R3, R3, R9, R2 ;  /* 0x0000000903037227 */ /* 0x000fcc00078e0002 */
[----:B------:R-:W-:-:S05]  /*0150*/  IMAD.HI.U32 R3, R3, R4, RZ ;  /* 0x0000000403037227 */ /* 0x000fca00078e00ff */
[----:B------:R-:W-:-:S05]  /*0160*/  IADD3 R3, PT, PT, -R3, RZ, RZ ;  /* 0x000000ff03037210 */ /* 0x000fca0007ffe1ff */
[----:B------:R-:W-:-:S05]  /*0170*/  IMAD R0, R7, R3, R4 ;  /* 0x0000000307007224 */ /* 0x000fca00078e0204 */
[----:B------:R-:W-:-:S13]  /*0180*/  ISETP.GT.U32.AND P0, PT, R7, R0, PT ;  /* 0x000000000700720c */ /* 0x000fda0003f04070 */
[----:B------:R-:W-:Y:S01]  /*0190*/  @!P0 IMAD.IADD R0, R0, 0x1, -R7 ;  /* 0x0000000100008824 */ /* 0x000fe200078e0a07 */
[----:B------:R-:W-:-:S04]  /*01a0*/  ISETP.NE.AND P0, PT, R21, RZ, PT ;  /* 0x000000ff1500720c */ /* 0x000fc80003f05270 */
[----:B------:R-:W-:-:S13]  /*01b0*/  ISETP.GT.U32.AND P1, PT, R7, R0, PT ;  /* 0x000000000700720c */ /* 0x000fda0003f24070 */
[----:B------:R-:W-:-:S05]  /*01c0*/  @!P1 IADD3 R0, PT, PT, R0, -R7, RZ ;  /* 0x8000000700009210 */ /* 0x000fca0007ffe0ff */
[----:B------:R-:W-:Y:S01]  /*01d0*/  @!P2 IMAD.MOV R0, RZ, RZ, -R0 ;  /* 0x000000ffff00a224 */ /* 0x000fe200078e0a00 */
[----:B------:R-:W-:-:S04]  /*01e0*/  @!P0 LOP3.LUT R0, RZ, R21, RZ, 0x33, !PT ;  /* 0x00000015ff008212 */ /* 0x000fc800078e33ff */
[----:B------:R-:W-:-:S05]  /*01f0*/  IADD3 R2, PT, PT, -R0, R5, RZ ;  /* 0x0000000500027210 */ /* 0x000fca0007ffe1ff */
[----:B--2---:R-:W-:-:S05]  /*0200*/  IMAD R3, R2, UR8, RZ ;  /* 0x0000000802037c24 */ /* 0x004fca000f8e02ff */
[----:B------:R-:W-:-:S04]  /*0210*/  IADD3 R19, P0, PT, R0, R3, RZ ;  /* 0x0000000300137210 */ /* 0x000fc80007f1e0ff */
[----:B------:R-:W-:Y:S01]  /*0220*/  LEA.HI.X.SX32 R0, R3, RZ, 0x1, P0 ;  /* 0x000000ff03007211 */ /* 0x000fe200000f0eff */
[C---:B------:R-:W-:Y:S01]  /*0230*/  IMAD.SHL.U32 R2, R19.reuse, 0x4, RZ ;  /* 0x0000000413027824 */ /* 0x040fe200078e00ff */
[----:B---3--:R-:W-:Y:S02]  /*0240*/  ISETP.GE.AND P0, PT, R18, UR8, PT ;  /* 0x0000000812007c0c */ /* 0x008fe4000bf06270 */
[----:B------:R-:W-:Y:S02]  /*0250*/  SHF.L.U64.HI R3, R19, 0x2, R0 ;  /* 0x0000000213037819 */ /* 0x000fe40000010200 */
[C---:B----4-:R-:W-:Y:S02]  /*0260*/  IADD3 R4, P1, PT, R2.reuse, UR4, RZ ;  /* 0x0000000402047c10 */ /* 0x050fe4000ff3e0ff */
[----:B-----5:R-:W-:Y:S02]  /*0270*/  IADD3 R2, P2, PT, R2, UR10, RZ ;  /* 0x0000000a02027c10 */ /* 0x020fe4000ff5e0ff */
[----:B------:R-:W-:-:S02]  /*0280*/  IADD3.X R5, PT, PT, R3, UR5, RZ, P1, !PT ;  /* 0x0000000503057c10 */ /* 0x000fc40008ffe4ff */
[----:B------:R-:W-:-:S03]  /*0290*/  IADD3.X R3, PT, PT, R3, UR11, RZ, P2, !PT ;  /* 0x0000000b03037c10 */ /* 0x000fc600097fe4ff */
[----:B------:R-:W-:Y:S06]  /*02a0*/  @P0 BRA `(.L_x_1) ;  /* 0x0000000400400947 */ /* 0x000fec0003800000 */
[----:B------:R-:W0:Y:S01]  /*02b0*/  LDC R20, c[0x0][0x3a4] ;  /* 0x0000e900ff147b82 */ /* 0x000e220000000800 */
[----:B------:R-:W-:Y:S01]  /*02c0*/  BSSY.RECONVERGENT B1, `(.L_x_2) ;  /* 0x000002f000017945 */ /* 0x000fe20003800200 */
[----:B------:R-:W-:Y:S01]  /*02d0*/  MOV R22, RZ ;  /* 0x000000ff00167202 */ /* 0x000fe20000000f00 */
[----:B------:R-:W-:Y:S01]  /*02e0*/  IMAD.MOV.U32 R23, RZ, RZ, R18 ;  /* 0x000000ffff177224 */ /* 0x000fe200078e0012 */
[----:B0-----:R-:W0:Y:S01]  /*02f0*/  I2F.U32.RP R11, R20 ;  /* 0x00000014000b7306 */ /* 0x001e220000209000 */
[----:B------:R-:W-:Y:S01]  /*0300*/  IMAD.IADD R8, R18, 0x1, R20 ;  /* 0x0000000112087824 */ /* 0x000fe200078e0214 */
[----:B------:R-:W-:-:S04]  /*0310*/  ISETP.NE.U32.AND P2, PT, R20, RZ, PT ;  /* 0x000000ff1400720c */ /* 0x000fc80003f45070 */
[C---:B------:R-:W-:Y:S02]  /*0320*/  ISETP.GE.AND P0, PT, R8.reuse, UR8, PT ;  /* 0x0000000808007c0c */ /* 0x040fe4000bf06270 */
[----:B------:R-:W-:Y:S02]  /*0330*/  VIMNMX R9, PT, PT, R8, UR8, !PT ;  /* 0x0000000808097c48 */ /* 0x000fe4000ffe0100 */
[----:B------:R-:W-:-:S04]  /*0340*/  SEL R10, RZ, 0x1, P0 ;  /* 0x00000001ff0a7807 */ /* 0x000fc80000000000 */
[----:B------:R-:W-:Y:S01]  /*0350*/  IADD3 R9, PT, PT, R9, -R8, -R10 ;  /* 0x8000000809097210 */ /* 0x000fe20007ffe80a */
[----:B0-----:R-:W0:Y:S02]  /*0360*/  MUFU.RCP R11, R11 ;  /* 0x0000000b000b7308 */ /* 0x001e240000001000 */
[----:B0-----:R-:W-:-:S06]  /*0370*/  VIADD R6, R11, 0xffffffe ;  /* 0x0ffffffe0b067836 */ /* 0x001fcc0000000000 */
[----:B------:R0:W1:Y:S02]  /*0380*/  F2I.FTZ.U32.TRUNC.NTZ R7, R6 ;  /* 0x0000000600077305 */ /* 0x000064000021f000 */
[----:B0-----:R-:W-:Y:S02]  /*0390*/  MOV R6, RZ ;  /* 0x000000ff00067202 */ /* 0x001fe40000000f00 */
[----:B-1----:R-:W-:-:S05]  /*03a0*/  IADD3 R13, PT, PT, RZ, -R7, RZ ;  /* 0x80000007ff0d7210 */ /* 0x002fca0007ffe0ff */
[----:B------:R-:W-:-:S04]  /*03b0*/  IMAD R13, R13, R20, RZ ;  /* 0x000000140d0d7224 */ /* 0x000fc800078e02ff */
[----:B------:R-:W-:-:S06]  /*03c0*/  IMAD.HI.U32 R12, R7, R13, R6 ;  /* 0x0000000d070c7227 */ /* 0x000fcc00078e0006 */
[----:B------:R-:W-:-:S04]  /*03d0*/  IMAD.HI.U32 R7, R12, R9, RZ ;  /* 0x000000090c077227 */ /* 0x000fc800078e00ff */
[----:B------:R-:W-:-:S04]  /*03e0*/  IMAD.MOV R6, RZ, RZ, -R7 ;  /* 0x000000ffff067224 */ /* 0x000fc800078e0a07 */
[----:B------:R-:W-:-:S05]  /*03f0*/  IMAD R9, R20, R6, R9 ;  /* 0x0000000614097224 */ /* 0x000fca00078e0209 */
[----:B------:R-:W-:-:S13]  /*0400*/  ISETP.GE.U32.AND P0, PT, R9, R20, PT ;  /* 0x000000140900720c */ /* 0x000fda0003f06070 */
[----:B------:R-:W-:Y:S01]  /*0410*/  @P0 IADD3 R9, PT, PT, R9, -R20, RZ ;  /* 0x8000001409090210 */ /* 0x000fe20007ffe0ff */
[----:B------:R-:W-:-:S03]  /*0420*/  @P0 VIADD R7, R7, 0x1 ;  /* 0x0000000107070836 */ /* 0x000fc60000000000 */
[----:B------:R-:W-:-:S13]  /*0430*/  ISETP.GE.U32.AND P1, PT, R9, R20, PT ;  /* 0x000000140900720c */ /* 0x000fda0003f26070 */
[----:B------:R-:W-:Y:S02]  /*0440*/  @P1 IADD3 R7, PT, PT, R7, 0x1, RZ ;  /* 0x0000000107071810 */ /* 0x000fe40007ffe0ff */
[----:B------:R-:W-:-:S05]  /*0450*/  @!P2 LOP3.LUT R7, RZ, R20, RZ, 0x33, !PT ;  /* 0x00000014ff07a212 */ /* 0x000fca00078e33ff */
[----:B------:R-:W-:-:S05]  /*0460*/  IMAD.IADD R6, R10, 0x1, R7 ;  /* 0x000000010a067824 */ /* 0x000fca00078e0207 */
[C---:B------:R-:W-:Y:S02]  /*0470*/  LOP3.LUT R7, R6.reuse, 0x3, RZ, 0xc0, !PT ;  /* 0x0000000306077812 */ /* 0x040fe400078ec0ff */
[----:B------:R-:W-:Y:S02]  /*0480*/  ISETP.GE.U32.AND P1, PT, R6, 0x3, PT ;  /* 0x000000030600780c */ /* 0x000fe40003f26070 */
[----:B------:R-:W-:-:S13]  /*0490*/  ISETP.NE.AND P0, PT, R7, 0x3, PT ;  /* 0x000000030700780c */ /* 0x000fda0003f05270 */
[----:B------:R-:W-:Y:S05]  /*04a0*/  @!P0 BRA `(.L_x_3) ;  /* 0x0000000000408947 */ /* 0x000fea0003800000 */
[----:B------:R-:W-:Y:S01]  /*04b0*/  IADD3 R6, PT, PT, R6, 0x1, RZ ;  /* 0x0000000106067810 */ /* 0x000fe20007ffe0ff */
[----:B------:R-:W-:Y:S01]  /*04c0*/  IMAD R11, R18, R21, RZ ;  /* 0x00000015120b7224 */ /* 0x000fe200078e02ff */
[----:B------:R-:W-:Y:S01]  /*04d0*/  MOV R23, R18 ;  /* 0x0000001200177202 */ /* 0x000fe20000000f00 */
[----:B------:R-:W-:Y:S01]  /*04e0*/  IMAD.MOV.U32 R22, RZ, RZ, RZ ;  /* 0x000000ffff167224 */ /* 0x000fe200078e00ff */
[----:B------:R-:W-:-:S05]  /*04f0*/  LOP3.LUT R6, R6, 0x3, RZ, 0xc0, !PT ;  /* 0x0000000306067812 */ /* 0x000fca00078ec0ff */
[----:B------:R-:W-:-:S07]  /*0500*/  IMAD.MOV R10, RZ, RZ, -R6 ;  /* 0x000000ffff0a7224 */ /* 0x000fce00078e0a06 */
.L_x_4:
[----:B------:R-:W-:-:S04]  /*0510*/  IMAD.WIDE R6, R11, 0x4, R4 ;  /* 0x000000040b067825 */ /* 0x000fc800078e0204 */
[----:B------:R-:W-:Y:S02]  /*0520*/  IMAD.WIDE R8, R11, 0x4, R2 ;  /* 0x000000040b087825 */ /* 0x000fe400078e0202 */
[----:B------:R-:W2:Y:S04]  /*0530*/  LDG.E R7, desc[UR6][R6.64] ;  /* 0x0000000606077981 */ /* 0x000ea8000c1e1900 */
[----:B------:R-:W2:Y:S01]  /*0540*/  LDG.E R8, desc[UR6][R8.64] ;  /* 0x0000000608087981 */ /* 0x000ea2000c1e1900 */
[----:B------:R-:W-:Y:S01]  /*0550*/  IADD3 R10, PT, PT, R10, 0x1, RZ ;  /* 0x000000010a0a7810 */ /* 0x000fe20007ffe0ff */
[----:B------:R-:W-:Y:S02]  /*0560*/  IMAD.IADD R23, R23, 0x1, R20 ;  /* 0x0000000117177824 */ /* 0x000fe400078e0214 */
[----:B------:R-:W-:Y:S01]  /*0570*/  IMAD R11, R21, R20, R11 ;  /* 0x00000014150b7224 */ /* 0x000fe200078e020b */
[----:B------:R-:W-:Y:S01]  /*0580*/  ISETP.NE.AND P0, PT, R10, RZ, PT ;  /* 0x000000ff0a00720c */ /* 0x000fe20003f05270 */
[----:B--2---:R-:W-:-:S12]  /*0590*/  FFMA R22, R7, R8, R22 ;  /* 0x0000000807167223 */ /* 0x004fd80000000016 */
[----:B------:R-:W-:Y:S05]  /*05a0*/  @P0 BRA `(.L_x_4) ;  /* 0xfffffffc00d80947 */ /* 0x000fea000383ffff */
.L_x_3:
[----:B------:R-:W-:Y:S05]  /*05b0*/  BSYNC.RECONVERGENT B1 ;  /* 0x0000000000017941 */ /* 0x000fea0003800200 */
.L_x_2:
[----:B------:R-:W-:Y:S05]  /*05c0*/  @!P1 BRA `(.L_x_1) ;  /* 0x0000000000789947 */ /* 0x000fea0003800000 */
.L_x_5:
[C---:B------:R-:W-:Y:S01]  /*05d0*/  IADD3 R11, PT, PT, R23.reuse, R20, RZ ;  /* 0x00000014170b7210 */ /* 0x040fe20007ffe0ff */
[----:B------:R-:W-:-:S04]  /*05e0*/  IMAD R27, R23, R21, RZ ;  /* 0x00000015171b7224 */ /* 0x000fc800078e02ff */
[----:B------:R-:W-:Y:S02]  /*05f0*/  IMAD.IADD R23, R11, 0x1, R20 ;  /* 0x000000010b177824 */ /* 0x000fe400078e0214 */
[----:B------:R-:W-:-:S04]  /*0600*/  IMAD.WIDE R14, R27, 0x4, R4 ;  /* 0x000000041b0e7825 */ /* 0x000fc800078e0204 */
[----:B------:R-:W-:Y:S01]  /*0610*/  IMAD R11, R11, R21, RZ ;  /* 0x000000150b0b7224 */ /* 0x000fe200078e02ff */
[----:B------:R0:W2:Y:S01]  /*0620*/  LDG.E R25, desc[UR6][R14.64] ;  /* 0x000000060e197981 */ /* 0x0000a2000c1e1900 */
[----:B------:R-:W-:-:S04]  /*0630*/  IMAD.WIDE R26, R27, 0x4, R2 ;  /* 0x000000041b1a7825 */ /* 0x000fc800078e0202 */
[C---:B------:R-:W-:Y:S01]  /*0640*/  IMAD R7, R23.reuse, R21, RZ ;  /* 0x0000001517077224 */ /* 0x040fe200078e02ff */
[----:B------:R-:W-:Y:S01]  /*0650*/  IADD3 R23, PT, PT, R23, R20, RZ ;  /* 0x0000001417177210 */ /* 0x000fe20007ffe0ff */
[C---:B------:R-:W-:Y:S01]  /*0660*/  IMAD.WIDE R8, R11.reuse, 0x4, R4 ;  /* 0x000000040b087825 */ /* 0x040fe200078e0204 */
[----:B------:R-:W2:Y:S03]  /*0670*/  LDG.E R26, desc[UR6][R26.64] ;  /* 0x000000061a1a7981 */ /* 0x000ea6000c1e1900 */
[----:B------:R-:W-:Y:S02]  /*0680*/  IMAD.WIDE R10, R11, 0x4, R2 ;  /* 0x000000040b0a7825 */ /* 0x000fe400078e0202 */
[----:B------:R-:W3:Y:S02]  /*0690*/  LDG.E R8, desc[UR6][R8.64] ;  /* 0x0000000608087981 */ /* 0x000ee4000c1e1900 */
[----:B------:R-:W-:-:S02]  /*06a0*/  IMAD.WIDE R12, R7, 0x4, R4 ;  /* 0x00000004070c7825 */ /* 0x000fc400078e0204 */
[----:B------:R-:W3:Y:S02]  /*06b0*/  LDG.E R11, desc[UR6][R10.64] ;  /* 0x000000060a0b7981 */ /* 0x000ee4000c1e1900 */
[----:B------:R-:W-:Y:S02]  /*06c0*/  IMAD R17, R23, R21, RZ ;  /* 0x0000001517117224 */ /* 0x000fe400078e02ff */
[----:B------:R-:W-:Y:S01]  /*06d0*/  IMAD.WIDE R6, R7, 0x4, R2 ;  /* 0x0000000407067825 */ /* 0x000fe200078e0202 */
[----:B------:R-:W4:Y:S03]  /*06e0*/  LDG.E R13, desc[UR6][R12.64] ;  /* 0x000000060c0d7981 */ /* 0x000f26000c1e1900 */
[C---:B0-----:R-:W-:Y:S02]  /*06f0*/  IMAD.WIDE R14, R17.reuse, 0x4, R4 ;  /* 0x00000004110e7825 */ /* 0x041fe400078e0204 */
[----:B------:R-:W4:Y:S02]  /*0700*/  LDG.E R6, desc[UR6][R6.64] ;  /* 0x0000000606067981 */ /* 0x000f24000c1e1900 */
[----:B------:R-:W-:-:S02]  /*0710*/  IMAD.WIDE R16, R17, 0x4, R2 ;  /* 0x0000000411107825 */ /* 0x000fc400078e0202 */
[----:B------:R-:W5:Y:S04]  /*0720*/  LDG.E R15, desc[UR6][R14.64] ;  /* 0x000000060e0f7981 */ /* 0x000f68000c1e1900 */
[----:B------:R-:W5:Y:S01]  /*0730*/  LDG.E R16, desc[UR6][R16.64] ;  /* 0x0000000610107981 */ /* 0x000f62000c1e1900 */
[----:B------:R-:W-:-:S05]  /*0740*/  IMAD.IADD R23, R23, 0x1, R20 ;  /* 0x0000000117177824 */ /* 0x000fca00078e0214 */
[----:B------:R-:W-:Y:S01]  /*0750*/  ISETP.GE.AND P0, PT, R23, UR8, PT ;  /* 0x0000000817007c0c */ /* 0x000fe2000bf06270 */
[----:B--2---:R-:W-:-:S04]  /*0760*/  FFMA R25, R25, R26, R22 ;  /* 0x0000001a19197223 */ /* 0x004fc80000000016 */
[----:B---3--:R-:W-:-:S04]  /*0770*/  FFMA R8, R8, R11, R25 ;  /* 0x0000000b08087223 */ /* 0x008fc80000000019 */
[----:B----4-:R-:W-:-:S04]  /*0780*/  FFMA R8, R13, R6, R8 ;  /* 0x000000060d087223 */ /* 0x010fc80000000008 */
[----:B-----5:R-:W-:Y:S01]  /*0790*/  FFMA R22, R15, R16, R8 ;  /* 0x000000100f167223 */ /* 0x020fe20000000008 */
[----:B------:R-:W-:Y:S06]  /*07a0*/  @!P0 BRA `(.L_x_5) ;  /* 0xfffffffc00888947 */ /* 0x000fec000383ffff */
.L_x_1:
[----:B------:R-:W-:Y:S05]  /*07b0*/  BSYNC.RECONVERGENT B0 ;  /* 0x0000000000007941 */ /* 0x000fea0003800200 */
.L_x_0:
[----:B------:R-:W0:Y:S01]  /*07c0*/  SHFL.BFLY PT, R7, R22, 0x10, 0x1f ;  /* 0x0e001f0016077f89 */ /* 0x000e2200000e0000 */
[----:B------:R-:W-:-:S13]  /*07d0*/  LOP3.LUT P0, RZ, R18, 0x1f, RZ, 0xc0, !PT ;  /* 0x0000001f12ff7812 */ /* 0x000fda000780c0ff */
[----:B------:R-:W1:Y:S01]  /*07e0*/  @!P0 S2R R13, SR_CgaCtaId ;  /* 0x00000000000d8919 */ /* 0x000e620000008800 */
[----:B------:R-:W-:Y:S01]  /*07f0*/  @!P0 MOV R10, 0x400 ;  /* 0x00000400000a8802 */ /* 0x000fe20000000f00 */
[----:B0-----:R-:W-:-:S05]  /*0800*/  FADD R7, R7, R22 ;  /* 0x0000001607077221 */ /* 0x001fca0000000000 */
[----:B------:R-:W0:Y:S01]  /*0810*/  SHFL.BFLY PT, R6, R7, 0x8, 0x1f ;  /* 0x0d001f0007067f89 */ /* 0x000e2200000e0000 */
[----:B-1----:R-:W-:-:S04]  /*0820*/  @!P0 LEA R13, R13, R10, 0x18 ;  /* 0x0000000a0d0d8211 */ /* 0x002fc800078ec0ff */
[----:B------:R-:W-:Y:S01]  /*0830*/  @!P0 LEA.HI R13, R18, R13, RZ, 0x1d ;  /* 0x0000000d120d8211 */ /* 0x000fe200078fe8ff */
[----:B0-----:R-:W-:-:S05]  /*0840*/  FADD R6, R7, R6 ;  /* 0x0000000607067221 */ /* 0x001fca0000000000 */
[----:B------:R-:W0:Y:S02]  /*0850*/  SHFL.BFLY PT, R9, R6, 0x4, 0x1f ;  /* 0x0c801f0006097f89 */ /* 0x000e2400000e0000 */
[----:B0-----:R-:W-:-:S05]  /*0860*/  FADD R9, R6, R9 ;  /* 0x0000000906097221 */ /* 0x001fca0000000000 */
[----:B------:R-:W0:Y:S02]  /*0870*/  SHFL.BFLY PT, R8, R9, 0x2, 0x1f ;  /* 0x0c401f0009087f89 */ /* 0x000e2400000e0000 */
[----:B0-----:R-:W-:-:S05]  /*0880*/  FADD R8, R9, R8 ;  /* 0x0000000809087221 */ /* 0x001fca0000000000 */
[----:B------:R-:W0:Y:S02]  /*0890*/  SHFL.BFLY PT, R11, R8, 0x1, 0x1f ;  /* 0x0c201f00080b7f89 */ /* 0x000e2400000e0000 */
[----:B0-----:R-:W-:-:S05]  /*08a0*/  FADD R10, R8, R11 ;  /* 0x0000000b080a7221 */ /* 0x001fca0000000000 */
[----:B------:R0:W-:Y:S01]  /*08b0*/  @!P0 STS [R13], R10 ;  /* 0x0000000a0d008388 */ /* 0x0001e20000000800 */
[----:B------:R-:W-:Y:S01]  /*08c0*/  BAR.SYNC.DEFER_BLOCKING 0x0 ;  /* 0x0000000000007b1d */ /* 0x000fe20000010000 */
[----:B------:R-:W-:-:S13]  /*08d0*/  ISETP.GT.U32.AND P0, PT, R18, 0x1f, PT ;  /* 0x0000001f1200780c */ /* 0x000fda0003f04070 */
[----:B0-----:R-:W-:Y:S05]  /*08e0*/  @P0 BRA `(.L_x_6) ;  /* 0x0000000000700947 */ /* 0x001fea0003800000 */
[----:B------:R-:W0:Y:S02]  /*08f0*/  LDCU UR5, c[0x0][0x3a4] ;  /* 0x00007480ff0577ac */ /* 0x000e240008000800 */
[----:B0-----:R-:W-:-:S04]  /*0900*/  USHF.R.S32.HI UR4, URZ, 0x1f, UR5 ;  /* 0x0000001fff047899 */ /* 0x001fc80008011405 */
[----:B------:R-:W-:-:S04]  /*0910*/  ULEA.HI UR4, UR4, UR5, URZ, 0x5 ;  /* 0x0000000504047291 */ /* 0x000fc8000f8f28ff */
[----:B------:R-:W-:-:S06]  /*0920*/  USHF.R.S32.HI UR4, URZ, 0x5, UR4 ;  /* 0x00000005ff047899 */ /* 0x000fcc0008011404 */
[----:B------:R-:W-:Y:S01]  /*0930*/  ISETP.GE.AND P0, PT, R18, UR4, PT ;  /* 0x0000000412007c0c */ /* 0x000fe2000bf06270 */
[----:B------:R-:W-:-:S12]  /*0940*/  UMOV UR4, 0xffffffff ;  /* 0xffffffff00047882 */ /* 0x000fd80000000000 */
[----:B------:R-:W0:Y:S01]  /*0950*/  @!P0 S2R R7, SR_CgaCtaId ;  /* 0x0000000000078919 */ /* 0x000e220000008800 */
[----:B------:R-:W-:-:S04]  /*0960*/  @!P0 MOV R6, 0x400 ;  /* 0x0000040000068802 */ /* 0x000fc80000000f00 */
[----:B0-----:R-:W-:Y:S01]  /*0970*/  @!P0 LEA R7, R7, R6, 0x18 ;  /* 0x0000000607078211 */ /* 0x001fe200078ec0ff */
[----:B------:R-:W-:-:S04]  /*0980*/  HFMA2 R6, -RZ, RZ, 0, 0 ;  /* 0x00000000ff067431 */ /* 0x000fc800000001ff */
[----:B------:R-:W-:-:S05]  /*0990*/  @!P0 IMAD R7, R18, 0x4, R7 ;  /* 0x0000000412078824 */ /* 0x000fca00078e0207 */
[----:B------:R0:W1:Y:S01]  /*09a0*/  @!P0 LDS R6, [R7] ;  /* 0x0000000007068984 */ /* 0x0000620000000800 */
[----:B------:R-:W-:Y:S05]  /*09b0*/  BRA.DIV UR4, `(.L_x_7) ;  /* 0x0000000a04107947 */ /* 0x000fea000b800000 */
[----:B01----:R-:W0:Y:S02]  /*09c0*/  SHFL.BFLY PT, R7, R6, 0x10, 0x1f ;  /* 0x0e001f0006077f89 */ /* 0x003e2400000e0000 */
[----:B0-----:R-:W-:-:S05]  /*09d0*/  FADD R7, R7, R6 ;  /* 0x0000000607077221 */ /* 0x001fca0000000000 */
[----:B------:R-:W0:Y:S02]  /*09e0*/  SHFL.BFLY PT, R8, R7, 0x8, 0x1f ;  /* 0x0d001f0007087f89 */ /* 0x000e2400000e0000 */
[----:B0-----:R-:W-:-:S05]  /*09f0*/  FADD R8, R7, R8 ;  /* 0x0000000807087221 */ /* 0x001fca0000000000 */
[----:B------:R-:W0:Y:S02]  /*0a00*/  SHFL.BFLY PT, R9, R8, 0x4, 0x1f ;  /* 0x0c801f0008097f89 */ /* 0x000e2400000e0000 */
[----:B0-----:R-:W-:-:S05]  /*0a10*/  FADD R9, R8, R9 ;  /* 0x0000000908097221 */ /* 0x001fca0000000000 */
[----:B------:R-:W0:Y:S02]  /*0a20*/  SHFL.BFLY PT, R10, R9, 0x2, 0x1f ;  /* 0x0c401f00090a7f89 */ /* 0x000e2400000e0000 */
[----:B0-----:R-:W-:-:S05]  /*0a30*/  FADD R10, R9, R10 ;  /* 0x0000000a090a7221 */ /* 0x001fca0000000000 */
[----:B------:R0:W1:Y:S02]  /*0a40*/  SHFL.BFLY PT, R11, R10, 0x1, 0x1f ;  /* 0x0c201f000a0b7f89 */ /* 0x00006400000e0000 */
.L_x_17:
[----:B------:R-:W-:Y:S01]  /*0a50*/  ISETP.NE.AND P0, PT, R18, RZ, PT ;  /* 0x000000ff1200720c */ /* 0x000fe20003f05270 */
[----:B-1----:R-:W-:-:S12]  /*0a60*/  FADD R11, R10, R11 ;  /* 0x0000000b0a0b7221 */ /* 0x002fd80000000000 */
[----:B------:R-:W1:Y:S01]  /*0a70*/  @!P0 S2R R7, SR_CgaCtaId ;  /* 0x0000000000078919 */ /* 0x000e620000008800 */
[----:B------:R-:W-:-:S04]  /*0a80*/  @!P0 MOV R6, 0x400 ;  /* 0x0000040000068802 */ /* 0x000fc80000000f00 */
[----:B-1----:R-:W-:-:S05]  /*0a90*/  @!P0 LEA R6, R7, R6, 0x18 ;  /* 0x0000000607068211 */ /* 0x002fca00078ec0ff */
[----:B------:R1:W-:Y:S02]  /*0aa0*/  @!P0 STS [R6], R11 ;  /* 0x0000000b06008388 */ /* 0x0003e40000000800 */
.L_x_6:
[----:B------:R-:W-:Y:S05]  /*0ab0*/  WARPSYNC.ALL ;  /* 0x0000000000007948 */ /* 0x000fea0003800000 */
[----:B------:R-:W-:Y:S01]  /*0ac0*/  ISETP.GE.AND P0, PT, R18, UR8, PT ;  /* 0x0000000812007c0c */ /* 0x000fe2000bf06270 */
[----:B------:R-:W2:Y:S08]  /*0ad0*/  S2UR UR5, SR_CgaCtaId ;  /* 0x00000000000579c3 */ /* 0x000eb00000008800 */
[----:B------:R-:W-:Y:S06]  /*0ae0*/  BAR.SYNC.DEFER_BLOCKING 0x0 ;  /* 0x0000000000007b1d */ /* 0x000fec0000010000 */
[----:B------:R-:W-:-:S02]  /*0af0*/  UMOV UR4, 0x400 ;  /* 0x0000040000047882 */ /* 0x000fc40000000000 */
[----:B--2---:R-:W-:Y:S01]  /*0b00*/  ULEA UR4, UR5, UR4, 0x18 ;  /* 0x0000000405047291 */ /* 0x004fe2000f8ec0ff */
[----:B------:R-:W-:Y:S11]  /*0b10*/  @P0 EXIT ;  /* 0x000000000000094d */ /* 0x000ff60003800000 */
[----:B------:R-:W1:Y:S01]  /*0b20*/  LDCU UR9, c[0x0][0x3a4] ;  /* 0x00007480ff0977ac */ /* 0x000e620008000800 */
[----:B------:R-:W-:Y:S01]  /*0b30*/  BSSY.RECONVERGENT B0, `(.L_x_8) ;  /* 0x0000034000007945 */ /* 0x000fe20003800200 */
[----:B------:R-:W2:Y:S01]  /*0b40*/  LDCU.64 UR10, c[0x0][0x380] ;  /* 0x00007000ff0a77ac */ /* 0x000ea20008000a00 */
[----:B-1----:R-:W1:Y:S01]  /*0b50*/  I2F.U32.RP R11, UR9 ;  /* 0x00000009000b7d06 */ /* 0x002e620008209000 */
[----:B------:R-:W-:Y:S02]  /*0b60*/  IADD3 R8, PT, PT, R18, UR9, RZ ;  /* 0x0000000912087c10 */ /* 0x000fe4000fffe0ff */
[----:B------:R-:W-:Y:S02]  /*0b70*/  ISETP.NE.U32.AND P2, PT, RZ, UR9, PT ;  /* 0x00000009ff007c0c */ /* 0x000fe4000bf45070 */
[C---:B------:R-:W-:Y:S02]  /*0b80*/  ISETP.GE.AND P0, PT, R8.reuse, UR8, PT ;  /* 0x0000000808007c0c */ /* 0x040fe4000bf06270 */
[----:B------:R-:W-:-:S02]  /*0b90*/  VIMNMX R9, PT, PT, R8, UR8, !PT ;  /* 0x0000000808097c48 */ /* 0x000fc4000ffe0100 */
[----:B0-----:R-:W-:-:S04]  /*0ba0*/  SEL R10, RZ, 0x1, P0 ;  /* 0x00000001ff0a7807 */ /* 0x001fc80000000000 */
[----:B------:R-:W-:Y:S01]  /*0bb0*/  IADD3 R9, PT, PT, R9, -R8, -R10 ;  /* 0x8000000809097210 */ /* 0x000fe20007ffe80a */
[----:B-1----:R-:W0:Y:S02]  /*0bc0*/  MUFU.RCP R11, R11 ;  /* 0x0000000b000b7308 */ /* 0x002e240000001000 */
[----:B0-----:R-:W-:-:S06]  /*0bd0*/  IADD3 R6, PT, PT, R11, 0xffffffe, RZ ;  /* 0x0ffffffe0b067810 */ /* 0x001fcc0007ffe0ff */
[----:B------:R0:W1:Y:S02]  /*0be0*/  F2I.FTZ.U32.TRUNC.NTZ R7, R6 ;  /* 0x0000000600077305 */ /* 0x000064000021f000 */
[----:B0-----:R-:W-:Y:S02]  /*0bf0*/  IMAD.MOV.U32 R6, RZ, RZ, RZ ;  /* 0x000000ffff067224 */ /* 0x001fe400078e00ff */
[----:B-1----:R-:W-:-:S04]  /*0c00*/  IMAD.MOV R13, RZ, RZ, -R7 ;  /* 0x000000ffff0d7224 */ /* 0x002fc800078e0a07 */
[----:B------:R-:W-:-:S04]  /*0c10*/  IMAD R13, R13, UR9, RZ ;  /* 0x000000090d0d7c24 */ /* 0x000fc8000f8e02ff */
[----:B------:R-:W-:-:S06]  /*0c20*/  IMAD.HI.U32 R12, R7, R13, R6 ;  /* 0x0000000d070c7227 */ /* 0x000fcc00078e0006 */
[----:B------:R-:W-:-:S05]  /*0c30*/  IMAD.HI.U32 R7, R12, R9, RZ ;  /* 0x000000090c077227 */ /* 0x000fca00078e00ff */
[----:B------:R-:W-:-:S05]  /*0c40*/  IADD3 R6, PT, PT, -R7, RZ, RZ ;  /* 0x000000ff07067210 */ /* 0x000fca0007ffe1ff */
[----:B------:R-:W-:-:S05]  /*0c50*/  IMAD R6, R6, UR9, R9 ;  /* 0x0000000906067c24 */ /* 0x000fca000f8e0209 */
[----:B------:R-:W-:-:S13]  /*0c60*/  ISETP.GE.U32.AND P0, PT, R6, UR9, PT ;  /* 0x0000000906007c0c */ /* 0x000fda000bf06070 */
[----:B------:R-:W-:Y:S01]  /*0c70*/  @P0 VIADD R6, R6, -UR9 ;  /* 0x8000000906060c36 */ /* 0x000fe20008000000 */
[----:B------:R-:W-:-:S04]  /*0c80*/  @P0 IADD3 R7, PT, PT, R7, 0x1, RZ ;  /* 0x0000000107070810 */ /* 0x000fc80007ffe0ff */
[----:B------:R-:W-:Y:S02]  /*0c90*/  ISETP.GE.U32.AND P1, PT, R6, UR9, PT ;  /* 0x0000000906007c0c */ /* 0x000fe4000bf26070 */
[----:B------:R-:W0:Y:S01]  /*0ca0*/  LDS R6, [UR4] ;  /* 0x00000004ff067984 */ /* 0x000e220008000800 */
[----:B------:R-:W1:Y:S10]  /*0cb0*/  LDCU.64 UR4, c[0x0][0x380] ;  /* 0x00007000ff0477ac */ /* 0x000e740008000a00 */
[----:B------:R-:W-:Y:S01]  /*0cc0*/  @P1 VIADD R7, R7, 0x1 ;  /* 0x0000000107071836 */ /* 0x000fe20000000000 */
[----:B------:R-:W-:-:S04]  /*0cd0*/  @!P2 LOP3.LUT R7, RZ, UR9, RZ, 0x33, !PT ;  /* 0x00000009ff07ac12 */ /* 0x000fc8000f8e33ff */
[----:B------:R-:W-:-:S04]  /*0ce0*/  IADD3 R7, PT, PT, R10, R7, RZ ;  /* 0x000000070a077210 */ /* 0x000fc80007ffe0ff */
[C---:B------:R-:W-:Y:S02]  /*0cf0*/  LOP3.LUT R8, R7.reuse, 0x3, RZ, 0xc0, !PT ;  /* 0x0000000307087812 */ /* 0x040fe400078ec0ff */
[----:B------:R-:W-:Y:S02]  /*0d00*/  ISETP.GE.U32.AND P0, PT, R7, 0x3, PT ;  /* 0x000000030700780c */ /* 0x000fe40003f06070 */
[----:B------:R-:W-:-:S13]  /*0d10*/  ISETP.NE.AND P1, PT, R8, 0x3, PT ;  /* 0x000000030800780c */ /* 0x000fda0003f25270 */
[----:B-12---:R-:W-:Y:S05]  /*0d20*/  @!P1 BRA `(.L_x_9) ;  /* 0x0000000000509947 */ /* 0x006fea0003800000 */
[----:B------:R-:W-:Y:S02]  /*0d30*/  VIADD R7, R7, 0x1 ;  /* 0x0000000107077836 */ /* 0x000fe40000000000 */
[----:B------:R-:W-:-:S03]  /*0d40*/  IMAD R15, R18, R21, RZ ;  /* 0x00000015120f7224 */ /* 0x000fc600078e02ff */
[----:B------:R-:W-:-:S04]  /*0d50*/  LOP3.LUT R7, R7, 0x3, RZ, 0xc0, !PT ;  /* 0x0000000307077812 */ /* 0x000fc800078ec0ff */
[----:B------:R-:W-:-:S07]  /*0d60*/  IADD3 R7, PT, PT, -R7, RZ, RZ ;  /* 0x000000ff07077210 */ /* 0x000fce0007ffe1ff */
.L_x_10:
[----:B------:R-:W-:-:S04]  /*0d70*/  IMAD.WIDE R10, R15, 0x4, R4 ;  /* 0x000000040f0a7825 */ /* 0x000fc800078e0204 */
[C---:B------:R-:W-:Y:S02]  /*0d80*/  IMAD.WIDE R12, R15.reuse, 0x4, R2 ;  /* 0x000000040f0c7825 */ /* 0x040fe400078e0202 */
[----:B------:R-:W0:Y:S04]  /*0d90*/  LDG.E R11, desc[UR6][R10.64] ;  /* 0x000000060a0b7981 */ /* 0x000e28000c1e1900 */
[----:B------:R-:W2:Y:S01]  /*0da0*/  LDG.E R12, desc[UR6][R12.64] ;  /* 0x000000060c0c7981 */ /* 0x000ea2000c1e1900 */
[----:B-1----:R-:W-:Y:S01]  /*0db0*/  IADD3 R9, P1, PT, R15, R19, RZ ;  /* 0x000000130f097210 */ /* 0x002fe20007f3e0ff */
[----:B------:R-:W-:Y:S01]  /*0dc0*/  VIADD R7, R7, 0x1 ;  /* 0x0000000107077836 */ /* 0x000fe20000000000 */
[----:B------:R-:W-:Y:S02]  /*0dd0*/  IADD3 R18, PT, PT, R18, UR9, RZ ;  /* 0x0000000912127c10 */ /* 0x000fe4000fffe0ff */
[----:B------:R-:W-:Y:S01]  /*0de0*/  LEA.HI.X.SX32 R14, R15, R0, 0x1, P1 ;  /* 0x000000000f0e7211 */ /* 0x000fe200008f0eff */
[----:B------:R-:W-:Y:S01]  /*0df0*/  IMAD R15, R21, UR9, R15 ;  /* 0x00000009150f7c24 */ /* 0x000fe2000f8e020f */
[----:B------:R-:W-:-:S04]  /*0e00*/  LEA R8, P1, R9, UR4, 0x2 ;  /* 0x0000000409087c11 */ /* 0x000fc8000f8210ff */
[----:B------:R-:W-:Y:S02]  /*0e10*/  LEA.HI.X R9, R9, UR5, R14, 0x2, P1 ;  /* 0x0000000509097c11 */ /* 0x000fe400088f140e */
[----:B------:R-:W-:Y:S01]  /*0e20*/  ISETP.NE.AND P1, PT, R7, RZ, PT ;  /* 0x000000ff0700720c */ /* 0x000fe20003f25270 */
[----:B0-----:R-:W-:-:S04]  /*0e30*/  FADD R17, -R6, R11 ;  /* 0x0000000b06117221 */ /* 0x001fc80000000100 */
[----:B--2---:R-:W-:-:S05]  /*0e40*/  FMUL R17, R12, R17 ;  /* 0x000000110c117220 */ /* 0x004fca0000400000 */
[----:B------:R1:W-:Y:S03]  /*0e50*/  STG.E desc[UR6][R8.64], R17 ;  /* 0x0000001108007986 */ /* 0x0003e6000c101906 */
[----:B------:R-:W-:Y:S05]  /*0e60*/  @P1 BRA `(.L_x_10) ;  /* 0xfffffffc00c01947 */ /* 0x000fea000383ffff */
.L_x_9:
[----:B------:R-:W-:Y:S05]  /*0e70*/  BSYNC.RECONVERGENT B0 ;  /* 0x0000000000007941 */ /* 0x000fea0003800200 */
.L_x_8:
[----:B------:R-:W-:Y:S05]  /*0e80*/  @!P0 EXIT ;  /* 0x000000000000894d */ /* 0x000fea0003800000 */
.L_x_11:
[----:B--2---:R-:W-:-:S04]  /*0e90*/  IMAD R7, R18, R21, RZ ;  /* 0x0000001512077224 */ /* 0x004fc800078e02ff */
[----:B-1----:R-:W-:-:S04]  /*0ea0*/  IMAD.WIDE R8, R7, 0x4, R4 ;  /* 0x0000000407087825 */ /* 0x002fc800078e0204 */
[C---:B------:R-:W-:Y:S02]  /*0eb0*/  IMAD.WIDE R12, R7.reuse, 0x4, R2 ;  /* 0x00000004070c7825 */ /* 0x040fe400078e0202 */
[----:B------:R-:W0:Y:S04]  /*0ec0*/  LDG.E R9, desc[UR6][R8.64] ;  /* 0x0000000608097981 */ /* 0x000e28000c1e1900 */
[----:B------:R-:W2:Y:S01]  /*0ed0*/  LDG.E R12, desc[UR6][R12.64] ;  /* 0x000000060c0c7981 */ /* 0x000ea2000c1e1900 */
[----:B------:R-:W-:Y:S01]  /*0ee0*/  IADD3 R11, P0, PT, R7, R19, RZ ;  /* 0x00000013070b7210 */ /* 0x000fe20007f1e0ff */
[----:B------:R-:W-:-:S03]  /*0ef0*/  VIADD R18, R18, UR9 ;  /* 0x0000000912127c36 */ /* 0x000fc60008000000 */
[----:B------:R-:W-:Y:S01]  /*0f00*/  LEA.HI.X.SX32 R14, R7, R0, 0x1, P0 ;  /* 0x00000000070e7211 */ /* 0x000fe200000f0eff */
[----:B------:R-:W-:Y:S01]  /*0f10*/  IMAD R23, R18, R21, RZ ;  /* 0x0000001512177224 */ /* 0x000fe200078e02ff */
[----:B------:R-:W-:-:S03]  /*0f20*/  LEA R10, P0, R11, UR10, 0x2 ;  /* 0x0000000a0b0a7c11 */ /* 0x000fc6000f8010ff */
[----:B------:R-:W-:Y:S01]  /*0f30*/  IMAD.WIDE R16, R23, 0x4, R2 ;  /* 0x0000000417107825 */ /* 0x000fe200078e0202 */
[----:B------:R-:W-:-:S03]  /*0f40*/  LEA.HI.X R11, R11, UR11, R14, 0x2, P0 ;  /* 0x0000000b0b0b7c11 */ /* 0x000fc600080f140e */
[----:B------:R-:W-:-:S04]  /*0f50*/  IMAD.WIDE R14, R23, 0x4, R4 ;  /* 0x00000004170e7825 */ /* 0x000fc800078e0204 */
[----:B0-----:R-:W-:-:S04]  /*0f60*/  FADD R7, -R6, R9 ;  /* 0x0000000906077221 */ /* 0x001fc80000000100 */
[----:B--2---:R-:W-:-:S05]  /*0f70*/  FMUL R7, R12, R7 ;  /* 0x000000070c077220 */ /* 0x004fca0000400000 */
[----:B------:R0:W-:Y:S04]  /*0f80*/  STG.E desc[UR6][R10.64], R7 ;  /* 0x000000070a007986 */ /* 0x0001e8000c101906 */
[----:B------:R-:W2:Y:S04]  /*0f90*/  LDG.E R15, desc[UR6][R14.64] ;  /* 0x000000060e0f7981 */ /* 0x000ea8000c1e1900 */
[----:B------:R-:W3:Y:S01]  /*0fa0*/  LDG.E R16, desc[UR6][R16.64] ;  /* 0x0000000610107981 */ /* 0x000ee2000c1e1900 */
[----:B------:R-:W-:Y:S02]  /*0fb0*/  IADD3 R9, P0, PT, R23, R19, RZ ;  /* 0x0000001317097210 */ /* 0x000fe40007f1e0ff */
[----:B------:R-:W-:-:S02]  /*0fc0*/  IADD3 R18, PT, PT, R18, UR9, RZ ;  /* 0x0000000912127c10 */ /* 0x000fc4000fffe0ff */
[----:B------:R-:W-:Y:S02]  /*0fd0*/  LEA.HI.X.SX32 R12, R23, R0, 0x1, P0 ;  /* 0x00000000170c7211 */ /* 0x000fe400000f0eff */
[----:B------:R-:W-:Y:S01]  /*0fe0*/  LEA R8, P0, R9, UR10, 0x2 ;  /* 0x0000000a09087c11 */ /* 0x000fe2000f8010ff */
[----:B------:R-:W-:-:S03]  /*0ff0*/  IMAD R25, R18, R21, RZ ;  /* 0x0000001512197224 */ /* 0x000fc600078e02ff */
[----:B------:R-:W-:Y:S01]  /*1000*/  LEA.HI.X R9, R9, UR11, R12, 0x2, P0 ;  /* 0x0000000b09097c11 */ /* 0x000fe200080f140c */
[----:B--2---:R-:W-:Y:S01]  /*1010*/  FADD R13, -R6, R15 ;  /* 0x0000000f060d7221 */ /* 0x004fe20000000100 */
[----:B------:R-:W-:-:S04]  /*1020*/  IMAD.WIDE R14, R25, 0x4, R2 ;  /* 0x00000004190e7825 */ /* 0x000fc800078e0202 */
[----:B---3--:R-:W-:Y:S01]  /*1030*/  FMUL R23, R16, R13 ;  /* 0x0000000d10177220 */ /* 0x008fe20000400000 */
[----:B------:R-:W-:-:S04]  /*1040*/  IMAD.WIDE R12, R25, 0x4, R4 ;  /* 0x00000004190c7825 */ /* 0x000fc800078e0204 */
[----:B------:R1:W-:Y:S04]  /*1050*/  STG.E desc[UR6][R8.64], R23 ;  /* 0x0000001708007986 */ /* 0x0003e8000c101906 */
[----:B------:R-:W2:Y:S04]  /*1060*/  LDG.E R13, desc[UR6][R12.64] ;  /* 0x000000060c0d7981 */ /* 0x000ea8000c1e1900 */
[----:B------:R-:W3:Y:S01]  /*1070*/  LDG.E R14, desc[UR6][R14.64] ;  /* 0x000000060e0e7981 */ /* 0x000ee2000c1e1900 */
[----:B0-----:R-:W-:Y:S01]  /*1080*/  IADD3 R11, P0, PT, R25, R19, RZ ;  /* 0x00000013190b7210 */ /* 0x001fe20007f1e0ff */
[----:B------:R-:W-:-:S03]  /*1090*/  VIADD R18, R18, UR9 ;  /* 0x0000000912127c36 */ /* 0x000fc60008000000 */
[----:B------:R-:W-:Y:S01]  /*10a0*/  LEA.HI.X.SX32 R16, R25, R0, 0x1, P0 ;  /* 0x0000000019107211 */ /* 0x000fe200000f0eff */
[----:B------:R-:W-:Y:S01]  /*10b0*/  IMAD R17, R18, R21, RZ ;  /* 0x0000001512117224 */ /* 0x000fe200078e02ff */
[----:B------:R-:W-:-:S03]  /*10c0*/  LEA R10, P0, R11, UR10, 0x2 ;  /* 0x0000000a0b0a7c11 */ /* 0x000fc6000f8010ff */
[----:B-1----:R-:W-:Y:S01]  /*10d0*/  IMAD.WIDE R8, R17, 0x4, R4 ;  /* 0x0000000411087825 */ /* 0x002fe200078e0204 */
[----:B------:R-:W-:-:S03]  /*10e0*/  LEA.HI.X R11, R11, UR11, R16, 0x2, P0 ;  /* 0x0000000b0b0b7c11 */ /* 0x000fc600080f1410 */
[----:B--2---:R-:W-:Y:S01]  /*10f0*/  FADD R7, -R6, R13 ;  /* 0x0000000d06077221 */ /* 0x004fe20000000100 */
[----:B------:R-:W-:-:S04]  /*1100*/  IMAD.WIDE R12, R17, 0x4, R2 ;  /* 0x00000004110c7825 */ /* 0x000fc800078e0202 */
[----:B---3--:R-:W-:-:S05]  /*1110*/  FMUL R7, R14, R7 ;  /* 0x000000070e077220 */ /* 0x008fca0000400000 */
[----:B------:R2:W-:Y:S04]  /*1120*/  STG.E desc[UR6][R10.64], R7 ;  /* 0x000000070a007986 */ /* 0x0005e8000c101906 */
[----:B------:R-:W3:Y:S04]  /*1130*/  LDG.E R9, desc[UR6][R8.64] ;  /* 0x0000000608097981 */ /* 0x000ee8000c1e1900 */
[----:B------:R-:W4:Y:S01]  /*1140*/  LDG.E R12, desc[UR6][R12.64] ;  /* 0x000000060c0c7981 */ /* 0x000f22000c1e1900 */
[----:B------:R-:W-:Y:S02]  /*1150*/  IADD3 R15, P0, PT, R17, R19, RZ ;  /* 0x00000013110f7210 */ /* 0x000fe40007f1e0ff */
[----:B------:R-:W-:-:S02]  /*1160*/  IADD3 R18, PT, PT, R18, UR9, RZ ;  /* 0x0000000912127c10 */ /* 0x000fc4000fffe0ff */
[----:B------:R-:W-:Y:S02]  /*1170*/  LEA.HI.X.SX32 R16, R17, R0, 0x1, P0 ;  /* 0x0000000011107211 */ /* 0x000fe400000f0eff */
[----:B------:R-:W-:-:S04]  /*1180*/  LEA R14, P0, R15, UR10, 0x2 ;  /* 0x0000000a0f0e7c11 */ /* 0x000fc8000f8010ff */
[----:B------:R-:W-:Y:S02]  /*1190*/  LEA.HI.X R15, R15, UR11, R16, 0x2, P0 ;  /* 0x0000000b0f0f7c11 */ /* 0x000fe400080f1410 */
[----:B------:R-:W-:Y:S01]  /*11a0*/  ISETP.GE.AND P0, PT, R18, UR8, PT ;  /* 0x0000000812007c0c */ /* 0x000fe2000bf06270 */
[----:B---3--:R-:W-:-:S04]  /*11b0*/  FADD R17, -R6, R9 ;  /* 0x0000000906117221 */ /* 0x008fc80000000100 */
[----:B----4-:R-:W-:-:S05]  /*11c0*/  FMUL R17, R12, R17 ;  /* 0x000000110c117220 */ /* 0x010fca0000400000 */
[----:B------:R2:W-:Y:S03]  /*11d0*/  STG.E desc[UR6][R14.64], R17 ;  /* 0x000000110e007986 */ /* 0x0005e6000c101906 */
[----:B------:R-:W-:Y:S05]  /*11e0*/  @!P0 BRA `(.L_x_11) ;  /* 0xfffffffc00288947 */ /* 0x000fea000383ffff */
[----:B------:R-:W-:Y:S05]  /*11f0*/  EXIT ;  /* 0x000000000000794d */ /* 0x000fea0003800000 */
.L_x_7:
[----:B------:R-:W-:Y:S01]  /*1200*/  IMAD.MOV.U32 R13, RZ, RZ, 0x10 ;  /* 0x00000010ff0d7424 */ /* 0x000fe200078e00ff */
[----:B------:R-:W-:Y:S01]  /*1210*/  MOV R15, 0x1f ;  /* 0x0000001f000f7802 */ /* 0x000fe20000000f00 */
[----:B------:R-:W-:-:S07]  /*1220*/  IMAD.MOV.U32 R12, RZ, RZ, -0x1 ;  /* 0xffffffffff0c7424 */ /* 0x000fce00078e00ff */
[----:B01----:R-:W-:Y:S05]  /*1230*/  WARPSYNC.COLLECTIVE R12, `(.L_x_12) ;  /* 0x000000000c087348 */ /* 0x003fea0003c00000 */
[----:B-1----:R1:W2:Y:S02]  /*1240*/  SHFL.BFLY P0, R11, R6, R13, R15 ;  /* 0x0c00000d060b7389 */ /* 0x0022a4000000000f */
[----:B012---:R-:W-:Y:S05]  /*1250*/  ENDCOLLECTIVE ;  /* 0x000000000000791b */ /* 0x007fea0003800000 */
.L_x_12:
[----:B------:R-:W-:Y:S02]  /*1260*/  MOV R13, 0x8 ;  /* 0x00000008000d7802 */ /* 0x000fe40000000f00 */
[----:B------:R-:W-:-:S05]  /*1270*/  MOV R7, R11 ;  /* 0x0000000b00077202 */ /* 0x000fca0000000f00 */
[----:B------:R-:W-:-:S04]  /*1280*/  FADD R7, R7, R6 ;  /* 0x0000000607077221 */ /* 0x000fc80000000000 */
[----:B------:R-:W-:-:S07]  /*1290*/  IMAD.MOV.U32 R6, RZ, RZ, R7 ;  /* 0x000000ffff067224 */ /* 0x000fce00078e0007 */
[----:B------:R-:W-:Y:S05]  /*12a0*/  WARPSYNC.COLLECTIVE R12, `(.L_x_13) ;  /* 0x000000000c087348 */ /* 0x000fea0003c00000 */
[----:B------:R0:W1:Y:S02]  /*12b0*/  SHFL.BFLY P0, R11, R6, R13, R15 ;  /* 0x0c00000d060b7389 */ /* 0x000064000000000f */
[----:B01----:R-:W-:Y:S05]  /*12c0*/  ENDCOLLECTIVE ;  /* 0x000000000000791b */ /* 0x003fea0003800000 */
.L_x_13:
[----:B------:R-:W-:Y:S02]  /*12d0*/  IMAD.MOV.U32 R13, RZ, RZ, 0x4 ;  /* 0x00000004ff0d7424 */ /* 0x000fe400078e00ff */
[----:B------:R-:W-:-:S04]  /*12e0*/  IMAD.MOV.U32 R8, RZ, RZ, R11 ;  /* 0x000000ffff087224 */ /* 0x000fc800078e000b */
[----:B------:R-:W-:-:S05]  /*12f0*/  FADD R8, R7, R8 ;  /* 0x0000000807087221 */ /* 0x000fca0000000000 */
[----:B------:R-:W-:-:S07]  /*1300*/  MOV R6, R8 ;  /* 0x0000000800067202 */ /* 0x000fce0000000f00 */
[----:B------:R-:W-:Y:S05]  /*1310*/  WARPSYNC.COLLECTIVE R12, `(.L_x_14) ;  /* 0x000000000c087348 */ /* 0x000fea0003c00000 */
[----:B------:R0:W1:Y:S02]  /*1320*/  SHFL.BFLY P0, R11, R6, R13, R15 ;  /* 0x0c00000d060b7389 */ /* 0x000064000000000f */
[----:B01----:R-:W-:Y:S05]  /*1330*/  ENDCOLLECTIVE ;  /* 0x000000000000791b */ /* 0x003fea0003800000 */
.L_x_14:
[----:B------:R-:W-:Y:S02]  /*1340*/  MOV R13, 0x2 ;  /* 0x00000002000d7802 */ /* 0x000fe40000000f00 */
[----:B------:R-:W-:-:S05]  /*1350*/  MOV R9, R11 ;  /* 0x0000000b00097202 */ /* 0x000fca0000000f00 */
[----:B------:R-:W-:-:S04]  /*1360*/  FADD R9, R8, R9 ;  /* 0x0000000908097221 */ /* 0x000fc80000000000 */
[----:B------:R-:W-:-:S07]  /*1370*/  IMAD.MOV.U32 R6, RZ, RZ, R9 ;  /* 0x000000ffff067224 */ /* 0x000fce00078e0009 */
[----:B------:R-:W-:Y:S05]  /*1380*/  WARPSYNC.COLLECTIVE R12, `(.L_x_15) ;  /* 0x000000000c087348 */ /* 0x000fea0003c00000 */
[----:B------:R0:W1:Y:S02]  /*1390*/  SHFL.BFLY P0, R11, R6, R13, R15 ;  /* 0x0c00000d060b7389 */ /* 0x000064000000000f */
[----:B01----:R-:W-:Y:S05]  /*13a0*/  ENDCOLLECTIVE ;  /* 0x000000000000791b */ /* 0x003fea0003800000 */
.L_x_15:
[----:B------:R-:W-:Y:S02]  /*13b0*/  IMAD.MOV.U32 R13, RZ, RZ, 0x1 ;  /* 0x00000001ff0d7424 */ /* 0x000fe400078e00ff */
[----:B------:R-:W-:-:S04]  /*13c0*/  IMAD.MOV.U32 R10, RZ, RZ, R11 ;  /* 0x000000ffff0a7224 */ /* 0x000fc800078e000b */
[----:B------:R-:W-:-:S05]  /*13d0*/  FADD R10, R9, R10 ;  /* 0x0000000a090a7221 */ /* 0x000fca0000000000 */
[----:B------:R-:W-:-:S07]  /*13e0*/  MOV R6, R10 ;  /* 0x0000000a00067202 */ /* 0x000fce0000000f00 */
[----:B------:R-:W-:Y:S05]  /*13f0*/  WARPSYNC.COLLECTIVE R12, `(.L_x_16) ;  /* 0x000000000c087348 */ /* 0x000fea0003c00000 */
[----:B------:R0:W1:Y:S02]  /*1400*/  SHFL.BFLY P0, R11, R6, R13, R15 ;  /* 0x0c00000d060b7389 */ /* 0x000064000000000f */
[----:B01----:R-:W-:Y:S05]  /*1410*/  ENDCOLLECTIVE ;  /* 0x000000000000791b */ /* 0x003fea0003800000 */
.L_x_16:
[----:B------:R-:W-:Y:S05]  /*1420*/  BRA `(.L_x_17) ;  /* 0xfffffff400887947 */ /* 0x000fea000383ffff */
.L_x_18:
[----:B------:R-:W-:-:S00]  /*1430*/  BRA `(.L_x_18) ;  /* 0xfffffffc00fc7947 */ /* 0x000fc0000383ffff */
[----:B------:R-:W-:-:S00]  /*1440*/  NOP ;  /* 0x0000000000007918 */ /* 0x000fc00000000000 */
        /* <DEDUP_REMOVED lines=11> */
.L_x_75:


//--------------------- .text._Z28fused_softmax_forward_kernelPfPKfiiii --------------------------
	.section	.text._Z28fused_softmax_forward_kernelPfPKfiiii,"ax",@progbits
	.align	128
        .global         _Z28fused_softmax_forward_kernelPfPKfiiii
        .type           _Z28fused_softmax_forward_kernelPfPKfiiii,@function
        .size           _Z28fused_softmax_forward_kernelPfPKfiiii,(.L_x_74 - _Z28fused_softmax_forward_kernelPfPKfiiii)
        .other          _Z28fused_softmax_forward_kernelPfPKfiiii,@"STO_CUDA_ENTRY STV_DEFAULT"
_Z28fused_softmax_forward_kernelPfPKfiiii:
.text._Z28fused_softmax_forward_kernelPfPKfiiii:
[----:B------:R-:W-:Y:S08]  /*0000*/  LDC R1, c[0x0][0x37c] ;  /* 0x0000df00ff017b82 */ /* 0x000ff00000000800 */
[----:B------:R-:W0:Y:S01]  /*0010*/  LDC.64 R2, c[0x0][0x398] ;  /* 0x0000e600ff027b82 */ /* 0x000e220000000a00 */
[----:B------:R-:W1:Y:S01]  /*0020*/  S2R R7, SR_CTAID.X ;  /* 0x0000000000077919 */ /* 0x000e620000002500 */
[----:B------:R-:W2:Y:S01]  /*0030*/  LDCU UR6, c[0x0][0x394] ;  /* 0x00007280ff0677ac */ /* 0x000ea20008000800 */
[----:B------:R-:W-:Y:S01]  /*0040*/  BSSY.RECONVERGENT B0, `(.L_x_19) ;  /* 0x0000070000007945 */ /* 0x000fe20003800200 */
[----:B------:R-:W3:Y:S01]  /*0050*/  S2R R16, SR_TID.X ;  /* 0x0000000000107919 */ /* 0x000ee20000002100 */
[----:B------:R-:W4:Y:S01]  /*0060*/  LDCU.128 UR8, c[0x0][0x380] ;  /* 0x00007000ff0877ac */ /* 0x000f220008000c00 */
[----:B------:R-:W0:Y:S02]  /*0070*/  LDCU.64 UR4, c[0x0][0x358] ;  /* 0x00006b00ff0477ac */ /* 0x000e240008000a00 */
[----:B0-----:R-:W-:-:S04]  /*0080*/  IABS R9, R2 ;  /* 0x0000000200097213 */ /* 0x001fc80000000000 */
[----:B------:R-:W0:Y:S01]  /*0090*/  I2F.RP R0, R9 ;  /* 0x0000000900007306 */ /* 0x000e220000209400 */
[----:B-1----:R-:W-:-:S07]  /*00a0*/  ISETP.GE.AND P2, PT, R7, RZ, PT ;  /* 0x000000ff0700720c */ /* 0x002fce0003f46270 */
[----:B0-----:R-:W0:Y:S02]  /*00b0*/  MUFU.RCP R0, R0 ;  /* 0x0000000000007308 */ /* 0x001e240000001000 */
[----:B0-----:R-:W-:-:S06]  /*00c0*/  IADD3 R4, PT, PT, R0, 0xffffffe, RZ ;  /* 0x0ffffffe00047810 */ /* 0x001fcc0007ffe0ff */
[----:B------:R0:W1:Y:S02]  /*00d0*/  F2I.FTZ.U32.TRUNC.NTZ R5, R4 ;  /* 0x0000000400057305 */ /* 0x000064000021f000 */
[----:B0-----:R-:W-:Y:S02]  /*00e0*/  HFMA2 R4, -RZ, RZ, 0, 0 ;  /* 0x00000000ff047431 */ /* 0x001fe400000001ff */
[----:B-1----:R-:W-:-:S04]  /*00f0*/  IMAD.MOV R6, RZ, RZ, -R5 ;  /* 0x000000ffff067224 */ /* 0x002fc800078e0a05 */
[----:B------:R-:W-:Y:S01]  /*0100*/  IMAD R11, R6, R9, RZ ;  /* 0x00000009060b7224 */ /* 0x000fe200078e02ff */
[----:B------:R-:W-:-:S03]  /*0110*/  IABS R6, R7 ;  /* 0x0000000700067213 */ /* 0x000fc60000000000 */
[----:B------:R-:W-:-:S06]  /*0120*/  IMAD.HI.U32 R5, R5, R11, R4 ;  /* 0x0000000b05057227 */ /* 0x000fcc00078e0004 */
[----:B------:R-:W-:-:S04]  /*0130*/  IMAD.HI.U32 R5, R5, R6, RZ ;  /* 0x0000000605057227 */ /* 0x000fc800078e00ff */
[----:B------:R-:W-:-:S04]  /*0140*/  IMAD.MOV R5, RZ, RZ, -R5 ;  /* 0x000000ffff057224 */ /* 0x000fc800078e0a05 */
[C---:B------:R-:W-:Y:S02]  /*0150*/  IMAD R0, R9.reuse, R5, R6 ;  /* 0x0000000509007224 */ /* 0x040fe400078e0206 */
[----:B------:R-:W0:Y:S03]  /*0160*/  S2R R6, SR_CgaCtaId ;  /* 0x0000000000067919 */ /* 0x000e260000008800 */
[----:B------:R-:W-:-:S13]  /*0170*/  ISETP.GT.U32.AND P0, PT, R9, R0, PT ;  /* 0x000000000900720c */ /* 0x000fda0003f04070 */
[----:B------:R-:W-:Y:S02]  /*0180*/  @!P0 IADD3 R0, PT, PT, R0, -R9, RZ ;  /* 0x8000000900008210 */ /* 0x000fe40007ffe0ff */
[----:B------:R-:W-:Y:S02]  /*0190*/  ISETP.NE.AND P0, PT, R2, RZ, PT ;  /* 0x000000ff0200720c */ /* 0x000fe40003f05270 */
[----:B------:R-:W-:-:S13]  /*01a0*/  ISETP.GT.U32.AND P1, PT, R9, R0, PT ;  /* 0x000000000900720c */ /* 0x000fda0003f24070 */
[----:B------:R-:W-:Y:S01]  /*01b0*/  @!P1 IMAD.IADD R0, R0, 0x1, -R9 ;  /* 0x0000000100009824 */ /* 0x000fe200078e0a09 */
[----:B------:R-:W-:-:S04]  /*01c0*/  MOV R9, 0x400 ;  /* 0x0000040000097802 */ /* 0x000fc80000000f00 */
[----:B------:R-:W-:Y:S02]  /*01d0*/  @!P2 IADD3 R0, PT, PT, -R0, RZ, RZ ;  /* 0x000000ff0000a210 */ /* 0x000fe40007ffe1ff */
[----:B------:R-:W-:Y:S02]  /*01e0*/  @!P0 LOP3.LUT R0, RZ, R2, RZ, 0x33, !PT ;  /* 0x00000002ff008212 */ /* 0x000fe400078e33ff */
[----:B0-----:R-:W-:-:S03]  /*01f0*/  LEA R9, R6, R9, 0x18 ;  /* 0x0000000906097211 */ /* 0x001fc600078ec0ff */
[----:B------:R-:W-:-:S04]  /*0200*/  IMAD.IADD R4, R7, 0x1, -R0 ;  /* 0x0000000107047824 */ /* 0x000fc800078e0a00 */
[----:B--2---:R-:W-:-:S05]  /*0210*/  IMAD R5, R4, UR6, RZ ;  /* 0x0000000604057c24 */ /* 0x004fca000f8e02ff */
[----:B------:R-:W-:Y:S02]  /*0220*/  IADD3 R7, P0, PT, R0, R5, RZ ;  /* 0x0000000500077210 */ /* 0x000fe40007f1e0ff */
[----:B------:R-:W-:Y:S02]  /*0230*/  SHF.R.S32.HI R0, RZ, 0x1f, R3 ;  /* 0x0000001fff007819 */ /* 0x000fe40000011403 */
[----:B------:R-:W-:Y:S02]  /*0240*/  LEA.HI.X.SX32 R4, R5, RZ, 0x1, P0 ;  /* 0x000000ff05047211 */ /* 0x000fe400000f0eff */
[----:B---3--:R-:W-:Y:S02]  /*0250*/  ISETP.GE.AND P0, PT, R16, UR6, PT ;  /* 0x0000000610007c0c */ /* 0x008fe4000bf06270 */
[C---:B------:R-:W-:Y:S02]  /*0260*/  SHF.L.U32 R6, R7.reuse, 0x2, RZ ;  /* 0x0000000207067819 */ /* 0x040fe400000006ff */
[----:B------:R-:W-:-:S02]  /*0270*/  SHF.L.U64.HI R7, R7, 0x2, R4 ;  /* 0x0000000207077819 */ /* 0x000fc40000010204 */
[----:B------:R-:W-:Y:S02]  /*0280*/  LEA.HI R0, R0, R3, RZ, 0x5 ;  /* 0x0000000300007211 */ /* 0x000fe400078f28ff */
[C---:B----4-:R-:W-:Y:S02]  /*0290*/  IADD3 R4, P1, PT, R6.reuse, UR10, RZ ;  /* 0x0000000a06047c10 */ /* 0x050fe4000ff3e0ff */
[----:B------:R-:W-:Y:S02]  /*02a0*/  IADD3 R6, P2, PT, R6, UR8, RZ ;  /* 0x0000000806067c10 */ /* 0x000fe4000ff5e0ff */
[----:B------:R-:W-:Y:S01]  /*02b0*/  SHF.R.S32.HI R13, RZ, 0x5, R0 ;  /* 0x00000005ff0d7819 */ /* 0x000fe20000011400 */
[----:B------:R-:W-:Y:S01]  /*02c0*/  IMAD.MOV.U32 R0, RZ, RZ, -0x800000 ;  /* 0xff800000ff007424 */ /* 0x000fe200078e00ff */
[C---:B------:R-:W-:Y:S02]  /*02d0*/  IADD3.X R5, PT, PT, R7.reuse, UR11, RZ, P1, !PT ;  /* 0x0000000b07057c10 */ /* 0x040fe40008ffe4ff */
[----:B------:R-:W-:-:S02]  /*02e0*/  IADD3.X R7, PT, PT, R7, UR9, RZ, P2, !PT ;  /* 0x0000000907077c10 */ /* 0x000fc400097fe4ff */
[----:B------:R-:W-:Y:S01]  /*02f0*/  LEA R15, R13, R9, 0x2 ;  /* 0x000000090d0f7211 */ /* 0x000fe200078e10ff */
[----:B------:R-:W-:Y:S06]  /*0300*/  @P0 BRA `(.L_x_20) ;  /* 0x00000004000c0947 */ /* 0x000fec0003800000 */
[----:B------:R-:W0:Y:S01]  /*0310*/  I2F.U32.RP R12, R3 ;  /* 0x00000003000c7306 */ /* 0x000e220000209000 */
[----:B------:R-:W-:Y:S01]  /*0320*/  IMAD.IADD R0, R16, 0x1, R3 ;  /* 0x0000000110007824 */ /* 0x000fe200078e0203 */
[----:B------:R-:W-:Y:S01]  /*0330*/  ISETP.NE.U32.AND P2, PT, R3, RZ, PT ;  /* 0x000000ff0300720c */ /* 0x000fe20003f45070 */
[----:B------:R-:W-:Y:S03]  /*0340*/  BSSY.RECONVERGENT B1, `(.L_x_21) ;  /* 0x000002a000017945 */ /* 0x000fe60003800200 */
[C---:B------:R-:W-:Y:S02]  /*0350*/  ISETP.GE.AND P0, PT, R0.reuse, UR6, PT ;  /* 0x0000000600007c0c */ /* 0x040fe4000bf06270 */
[----:B------:R-:W-:Y:S01]  /*0360*/  VIMNMX R17, PT, PT, R0, UR6, !PT ;  /* 0x0000000600117c48 */ /* 0x000fe2000ffe0100 */
[----:B0-----:R-:W0:Y:S02]  /*0370*/  MUFU.RCP R12, R12 ;  /* 0x0000000c000c7308 */ /* 0x001e240000001000 */
[----:B0-----:R-:W-:-:S06]  /*0380*/  VIADD R10, R12, 0xffffffe ;  /* 0x0ffffffe0c0a7836 */ /* 0x001fcc0000000000 */
[----:B------:R0:W1:Y:S02]  /*0390*/  F2I.FTZ.U32.TRUNC.NTZ R11, R10 ;  /* 0x0000000a000b7305 */ /* 0x000064000021f000 */
[----:B0-----:R-:W-:Y:S02]  /*03a0*/  MOV R10, RZ ;  /* 0x000000ff000a7202 */ /* 0x001fe40000000f00 */
[----:B-1----:R-:W-:-:S05]  /*03b0*/  IADD3 R8, PT, PT, RZ, -R11, RZ ;  /* 0x8000000bff087210 */ /* 0x002fca0007ffe0ff */
[----:B------:R-:W-:Y:S01]  /*03c0*/  IMAD R19, R8, R3, RZ ;  /* 0x0000000308137224 */ /* 0x000fe200078e02ff */
[----:B------:R-:W-:-:S03]  /*03d0*/  SEL R8, RZ, 0x1, P0 ;  /* 0x00000001ff087807 */ /* 0x000fc60000000000 */
[----:B------:R-:W-:Y:S01]  /*03e0*/  IMAD.HI.U32 R11, R11, R19, R10 ;  /* 0x000000130b0b7227 */ /* 0x000fe200078e000a */
[----:B------:R-:W-:-:S05]  /*03f0*/  IADD3 R0, PT, PT, R17, -R0, -R8 ;  /* 0x8000000011007210 */ /* 0x000fca0007ffe808 */
        /* <DEDUP_REMOVED lines=9> */
[----:B------:R-:W-:Y:S02]  /*0490*/  IMAD.IADD R11, R8, 0x1, R11 ;  /* 0x00000001080b7824 */ /* 0x000fe400078e020b */
[----:B------:R-:W-:-:S03]  /*04a0*/  IMAD.MOV.U32 R8, RZ, RZ, R16 ;  /* 0x000000ffff087224 */ /* 0x000fc600078e0010 */
[C---:B------:R-:W-:Y:S02]  /*04b0*/  LOP3.LUT R0, R11.reuse, 0x3, RZ, 0xc0, !PT ;  /* 0x000000030b007812 */ /* 0x040fe400078ec0ff */
[----:B------:R-:W-:Y:S02]  /*04c0*/  ISETP.GE.U32.AND P1, PT, R11, 0x3, PT ;  /* 0x000000030b00780c */ /* 0x000fe40003f26070 */
[----:B------:R-:W-:Y:S02]  /*04d0*/  ISETP.NE.AND P0, PT, R0, 0x3, PT ;  /* 0x000000030000780c */ /* 0x000fe40003f05270 */
[----:B------:R-:W-:-:S11]  /*04e0*/  MOV R0, 0xff800000 ;  /* 0xff80000000007802 */ /* 0x000fd60000000f00 */
[----:B------:R-:W-:Y:S05]  /*04f0*/  @!P0 BRA `(.L_x_22) ;  /* 0x0000000000388947 */ /* 0x000fea0003800000 */
[----:B------:R-:W-:Y:S01]  /*0500*/  IADD3 R0, PT, PT, R11, 0x1, RZ ;  /* 0x000000010b007810 */ /* 0x000fe20007ffe0ff */
[----:B------:R-:W-:Y:S01]  /*0510*/  IMAD R17, R16, R2, RZ ;  /* 0x0000000210117224 */ /* 0x000fe200078e02ff */
[----:B------:R-:W-:Y:S02]  /*0520*/  MOV R8, R16 ;  /* 0x0000001000087202 */ /* 0x000fe40000000f00 */
[----:B------:R-:W-:Y:S01]  /*0530*/  LOP3.LUT R10, R0, 0x3, RZ, 0xc0, !PT ;  /* 0x00000003000a7812 */ /* 0x000fe200078ec0ff */
[----:B------:R-:W-:-:S04]  /*0540*/  IMAD.MOV.U32 R0, RZ, RZ, -0x800000 ;  /* 0xff800000ff007424 */ /* 0x000fc800078e00ff */
[----:B------:R-:W-:-:S07]  /*0550*/  IMAD.MOV R12, RZ, RZ, -R10 ;  /* 0x000000ffff0c7224 */ /* 0x000fce00078e0a0a */
.L_x_23:
[----:B------:R-:W-:-:S06]  /*0560*/  IMAD.WIDE R10, R17, 0x4, R4 ;  /* 0x00000004110a7825 */ /* 0x000fcc00078e0204 */
[----:B------:R-:W2:Y:S01]  /*0570*/  LDG.E R11, desc[UR4][R10.64] ;  /* 0x000000040a0b7981 */ /* 0x000ea2000c1e1900 */
[----:B------:R-:W-:Y:S01]  /*0580*/  IADD3 R12, PT, PT, R12, 0x1, RZ ;  /* 0x000000010c0c7810 */ /* 0x000fe20007ffe0ff */
[----:B------:R-:W-:Y:S02]  /*0590*/  IMAD.IADD R8, R8, 0x1, R3 ;  /* 0x0000000108087824 */ /* 0x000fe400078e0203 */
[----:B------:R-:W-:Y:S01]  /*05a0*/  IMAD R17, R3, R2, R17 ;  /* 0x0000000203117224 */ /* 0x000fe200078e0211 */
[----:B------:R-:W-:Y:S02]  /*05b0*/  ISETP.NE.AND P0, PT, R12, RZ, PT ;  /* 0x000000ff0c00720c */ /* 0x000fe40003f05270 */
[----:B--2---:R-:W-:-:S11]  /*05c0*/  FMNMX R0, R11, R0, !PT ;  /* 0x000000000b007209 */ /* 0x004fd60007800000 */
[----:B------:R-:W-:Y:S05]  /*05d0*/  @P0 BRA `(.L_x_23) ;  /* 0xfffffffc00e00947 */ /* 0x000fea000383ffff */
.L_x_22:
[----:B------:R-:W-:Y:S05]  /*05e0*/  BSYNC.RECONVERGENT B1 ;  /* 0x0000000000017941 */ /* 0x000fea0003800200 */
.L_x_21:
[----:B------:R-:W-:Y:S05]  /*05f0*/  @!P1 BRA `(.L_x_20) ;  /* 0x0000000000509947 */ /* 0x000fea0003800000 */
.L_x_24:
[C---:B------:R-:W-:Y:S01]  /*0600*/  IADD3 R11, PT, PT, R8.reuse, R3, RZ ;  /* 0x00000003080b7210 */ /* 0x040fe20007ffe0ff */
[----:B------:R-:W-:-:S04]  /*0610*/  IMAD R21, R8, R2, RZ ;  /* 0x0000000208157224 */ /* 0x000fc800078e02ff */
[C---:B------:R-:W-:Y:S02]  /*0620*/  IMAD.IADD R10, R11.reuse, 0x1, R3 ;  /* 0x000000010b0a7824 */ /* 0x040fe400078e0203 */
[-C--:B------:R-:W-:Y:S02]  /*0630*/  IMAD R11, R11, R2.reuse, RZ ;  /* 0x000000020b0b7224 */ /* 0x080fe400078e02ff */
[C---:B------:R-:W-:Y:S01]  /*0640*/  IMAD R23, R10.reuse, R2, RZ ;  /* 0x000000020a177224 */ /* 0x040fe200078e02ff */
[----:B------:R-:W-:Y:S01]  /*0650*/  IADD3 R8, PT, PT, R10, R3, RZ ;  /* 0x000000030a087210 */ /* 0x000fe20007ffe0ff */
[----:B------:R-:W-:-:S04]  /*0660*/  IMAD.WIDE R20, R21, 0x4, R4 ;  /* 0x0000000415147825 */ /* 0x000fc800078e0204 */
[--C-:B------:R-:W-:Y:S02]  /*0670*/  IMAD.WIDE R10, R11, 0x4, R4.reuse ;  /* 0x000000040b0a7825 */ /* 0x100fe400078e0204 */
[----:B------:R-:W2:Y:S02]  /*0680*/  LDG.E R21, desc[UR4][R20.64] ;  /* 0x0000000414157981 */ /* 0x000ea4000c1e1900 */
[----:B------:R-:W-:Y:S02]  /*0690*/  IMAD R19, R8, R2, RZ ;  /* 0x0000000208137224 */ /* 0x000fe400078e02ff */
[--C-:B------:R-:W-:Y:S01]  /*06a0*/  IMAD.WIDE R22, R23, 0x4, R4.reuse ;  /* 0x0000000417167825 */ /* 0x100fe200078e0204 */
[----:B------:R-:W2:Y:S03]  /*06b0*/  LDG.E R10, desc[UR4][R10.64] ;  /* 0x000000040a0a7981 */ /* 0x000ea6000c1e1900 */
[----:B------:R-:W-:-:S02]  /*06c0*/  IMAD.WIDE R18, R19, 0x4, R4 ;  /* 0x0000000413127825 */ /* 0x000fc400078e0204 */
[----:B------:R-:W3:Y:S04]  /*06d0*/  LDG.E R23, desc[UR4][R22.64] ;  /* 0x0000000416177981 */ /* 0x000ee8000c1e1900 */
[----:B------:R-:W3:Y:S01]  /*06e0*/  LDG.E R18, desc[UR4][R18.64] ;  /* 0x0000000412127981 */ /* 0x000ee2000c1e1900 */
[----:B------:R-:W-:-:S05]  /*06f0*/  IMAD.IADD R8, R8, 0x1, R3 ;  /* 0x0000000108087824 */ /* 0x000fca00078e0203 */
[----:B------:R-:W-:Y:S02]  /*0700*/  ISETP.GE.AND P0, PT, R8, UR6, PT ;  /* 0x0000000608007c0c */ /* 0x000fe4000bf06270 */
[----:B--2---:R-:W-:-:S04]  /*0710*/  FMNMX3 R0, R0, R21, R10, !PT ;  /* 0x0000001500007276 */ /* 0x004fc8000780000a */
[----:B---3--:R-:W-:-:S07]  /*0720*/  FMNMX3 R0, R0, R23, R18, !PT ;  /* 0x0000001700007276 */ /* 0x008fce0007800012 */
[----:B------:R-:W-:Y:S05]  /*0730*/  @!P0 BRA `(.L_x_24) ;  /* 0xfffffffc00b08947 */ /* 0x000fea000383ffff */
.L_x_20:
[----:B------:R-:W-:Y:S05]  /*0740*/  BSYNC.RECONVERGENT B0 ;  /* 0x0000000000007941 */ /* 0x000fea0003800200 */
.L_x_19:
[----:B------:R-:W0:Y:S01]  /*0750*/  SHFL.BFLY PT, R11, R0, 0x10, 0x1f ;  /* 0x0e001f00000b7f89 */ /* 0x000e2200000e0000 */
[C---:B------:R-:W-:Y:S02]  /*0760*/  LOP3.LUT P0, R12, R16.reuse, 0x1f, RZ, 0xc0, !PT ;  /* 0x0000001f100c7812 */ /* 0x040fe4000780c0ff */
[----:B------:R-:W-:-:S11]  /*0770*/  ISETP.GT.U32.AND P1, PT, R16, 0x1f, PT ;  /* 0x0000001f1000780c */ /* 0x000fd60003f24070 */
[----:B------:R-:W-:Y:S02]  /*0780*/  @!P0 LEA.HI R14, R16, R9, RZ, 0x1d ;  /* 0x00000009100e8211 */ /* 0x000fe400078fe8ff */
[----:B0-----:R-:W-:-:S05]  /*0790*/  FMNMX R11, R11, R0, !PT ;  /* 0x000000000b0b7209 */ /* 0x001fca0007800000 */
[----:B------:R-:W0:Y:S02]  /*07a0*/  SHFL.BFLY PT, R8, R11, 0x8, 0x1f ;  /* 0x0d001f000b087f89 */ /* 0x000e2400000e0000 */
[----:B0-----:R-:W-:-:S05]  /*07b0*/  FMNMX R8, R11, R8, !PT ;  /* 0x000000080b087209 */ /* 0x001fca0007800000 */
[----:B------:R-:W0:Y:S02]  /*07c0*/  SHFL.BFLY PT, R17, R8, 0x4, 0x1f ;  /* 0x0c801f0008117f89 */ /* 0x000e2400000e0000 */
[----:B0-----:R-:W-:-:S05]  /*07d0*/  FMNMX R17, R8, R17, !PT ;  /* 0x0000001108117209 */ /* 0x001fca0007800000 */
[----:B------:R-:W0:Y:S02]  /*07e0*/  SHFL.BFLY PT, R10, R17, 0x2, 0x1f ;  /* 0x0c401f00110a7f89 */ /* 0x000e2400000e0000 */
[----:B0-----:R-:W-:-:S05]  /*07f0*/  FMNMX R10, R17, R10, !PT ;  /* 0x0000000a110a7209 */ /* 0x001fca0007800000 */
[----:B------:R-:W0:Y:S02]  /*0800*/  SHFL.BFLY PT, R19, R10, 0x1, 0x1f ;  /* 0x0c201f000a137f89 */ /* 0x000e2400000e0000 */
[----:B0-----:R-:W-:-:S05]  /*0810*/  FMNMX R19, R10, R19, !PT ;  /* 0x000000130a137209 */ /* 0x001fca0007800000 */
[----:B------:R0:W-:Y:S01]  /*0820*/  @!P0 STS [R14], R19 ;  /* 0x000000130e008388 */ /* 0x0001e20000000800 */
[----:B------:R-:W-:Y:S01]  /*0830*/  BAR.SYNC.DEFER_BLOCKING 0x0 ;  /* 0x0000000000007b1d */ /* 0x000fe20000010000 */
[----:B------:R-:W-:-:S05]  /*0840*/  PLOP3.LUT P0, PT, PT, PT, PT, 0x8, 0x80 ;  /* 0x000000000080781c */ /* 0x000fca0003f0e170 */
[----:B------:R-:W-:Y:S08]  /*0850*/  @P1 BRA `(.L_x_25) ;  /* 0x00000000004c1947 */ /* 0x000ff00003800000 */
[----:B------:R-:W-:Y:S01]  /*0860*/  ISETP.GE.AND P1, PT, R16, R13, PT ;  /* 0x0000000d1000720c */ /* 0x000fe20003f26270 */
[----:B------:R-:W-:Y:S01]  /*0870*/  UMOV UR7, 0xffffffff ;  /* 0xffffffff00077882 */ /* 0x000fe20000000000 */
[----:B------:R-:W-:-:S11]  /*0880*/  MOV R0, 0xff800000 ;  /* 0xff80000000007802 */ /* 0x000fd60000000f00 */
[----:B------:R-:W-:-:S05]  /*0890*/  @!P1 IMAD R8, R16, 0x4, R9 ;  /* 0x0000000410089824 */ /* 0x000fca00078e0209 */
[----:B------:R1:W2:Y:S01]  /*08a0*/  @!P1 LDS R0, [R8] ;  /* 0x0000000008009984 */ /* 0x0002a20000000800 */
[----:B------:R-:W-:Y:S05]  /*08b0*/  BRA.DIV UR7, `(.L_x_26) ;  /* 0x0000001607307947 */ /* 0x000fea000b800000 */
[----:B--2---:R-:W2:Y:S02]  /*08c0*/  SHFL.BFLY PT, R11, R0, 0x10, 0x1f ;  /* 0x0e001f00000b7f89 */ /* 0x004ea400000e0000 */
[----:B--2---:R-:W-:-:S05]  /*08d0*/  FMNMX R11, R11, R0, !PT ;  /* 0x000000000b0b7209 */ /* 0x004fca0007800000 */
[----:B-1----:R-:W1:Y:S02]  /*08e0*/  SHFL.BFLY PT, R8, R11, 0x8, 0x1f ;  /* 0x0d001f000b087f89 */ /* 0x002e6400000e0000 */
[----:B-1----:R-:W-:-:S05]  /*08f0*/  FMNMX R8, R11, R8, !PT ;  /* 0x000000080b087209 */ /* 0x002fca0007800000 */
[----:B------:R-:W1:Y:S02]  /*0900*/  SHFL.BFLY PT, R17, R8, 0x4, 0x1f ;  /* 0x0c801f0008117f89 */ /* 0x000e6400000e0000 */
[----:B-1----:R-:W-:-:S05]  /*0910*/  FMNMX R17, R8, R17, !PT ;  /* 0x0000001108117209 */ /* 0x002fca0007800000 */
[----:B------:R-:W1:Y:S02]  /*0920*/  SHFL.BFLY PT, R10, R17, 0x2, 0x1f ;  /* 0x0c401f00110a7f89 */ /* 0x000e6400000e0000 */
[----:B-1----:R-:W-:-:S05]  /*0930*/  FMNMX R10, R17, R10, !PT ;  /* 0x0000000a110a7209 */ /* 0x002fca0007800000 */
[----:B0-----:R0:W1:Y:S02]  /*0940*/  SHFL.BFLY PT, R19, R10, 0x1, 0x1f ;  /* 0x0c201f000a137f89 */ /* 0x00106400000e0000 */
.L_x_55:
[----:B------:R-:W-:Y:S02]  /*0950*/  ISETP.NE.AND P1, PT, R16, RZ, PT ;  /* 0x000000ff1000720c */ /* 0x000fe40003f25270 */
[----:B01----:R-:W-:-:S11]  /*0960*/  FMNMX R10, R10, R19, !PT ;  /* 0x000000130a0a7209 */ /* 0x003fd60007800000 */
[----:B------:R1:W-:Y:S01]  /*0970*/  @!P1 STS [R9], R10 ;  /* 0x0000000a09009388 */ /* 0x0003e20000000800 */
[----:B------:R-:W-:-:S13]  /*0980*/  @!P1 PLOP3.LUT P0, PT, PT, PT, PT, 0x80, 0x8 ;  /* 0x000000000008981c */ /* 0x000fda0003f0f070 */
.L_x_25:
[----:B------:R-:W-:Y:S01]  /*0990*/  ISETP.GE.AND P1, PT, R16, UR6, PT ;  /* 0x0000000610007c0c */ /* 0x000fe2000bf26270 */
[----:B------:R-:W-:Y:S05]  /*09a0*/  WARPSYNC.ALL ;  /* 0x0000000000007948 */ /* 0x000fea0003800000 */
[----:B------:R-:W-:Y:S01]  /*09b0*/  BAR.SYNC.DEFER_BLOCKING 0x0 ;  /* 0x0000000000007b1d */ /* 0x000fe20000010000 */
[----:B------:R-:W-:-:S05]  /*09c0*/  HFMA2 R0, -RZ, RZ, 0, 0 ;  /* 0x00000000ff007431 */ /* 0x000fca00000001ff */
[----:B------:R-:W-:Y:S04]  /*09d0*/  BSSY.RECONVERGENT B0, `(.L_x_27) ;  /* 0x0000083000007945 */ /* 0x000fe80003800200 */
[----:B------:R-:W-:Y:S05]  /*09e0*/  @P1 BRA `(.L_x_28) ;  /* 0x0000000800041947 */ /* 0x000fea0003800000 */
[----:B0-----:R-:W0:Y:S01]  /*09f0*/  I2F.U32.RP R14, R3 ;  /* 0x00000003000e7306 */ /* 0x001e220000209000 */
[----:B------:R-:W-:Y:S01]  /*0a00*/  IMAD.IADD R0, R16, 0x1, R3 ;  /* 0x0000000110007824 */ /* 0x000fe200078e0203 */
[----:B------:R-:W-:Y:S01]  /*0a10*/  ISETP.NE.U32.AND P3, PT, R3, RZ, PT ;  /* 0x000000ff0300720c */ /* 0x000fe20003f65070 */
[----:B------:R-:W-:Y:S03]  /*0a20*/  BSSY.RECONVERGENT B1, `(.L_x_29) ;  /* 0x0000038000017945 */ /* 0x000fe60003800200 */
[C---:B------:R-:W-:Y:S02]  /*0a30*/  ISETP.GE.AND P1, PT, R0.reuse, UR6, PT ;  /* 0x0000000600007c0c */ /* 0x040fe4000bf26270 */
[----:B------:R-:W-:Y:S01]  /*0a40*/  VIMNMX R17, PT, PT, R0, UR6, !PT ;  /* 0x0000000600117c48 */ /* 0x000fe2000ffe0100 */
[----:B0-----:R-:W1:Y:S02]  /*0a50*/  MUFU.RCP R14, R14 ;  /* 0x0000000e000e7308 */ /* 0x001e640000001000 */
[----:B-1----:R-:W-:-:S02]  /*0a60*/  VIADD R10, R14, 0xffffffe ;  /* 0x0ffffffe0e0a7836 */ /* 0x002fc40000000000 */
[----:B------:R0:W1:Y:S04]  /*0a70*/  LDS R14, [R9] ;  /* 0x00000000090e7984 */ /* 0x0000680000000800 */
[----:B------:R2:W3:Y:S02]  /*0a80*/  F2I.FTZ.U32.TRUNC.NTZ R11, R10 ;  /* 0x0000000a000b7305 */ /* 0x0004e4000021f000 */
[----:B--2---:R-:W-:Y:S02]  /*0a90*/  MOV R10, RZ ;  /* 0x000000ff000a7202 */ /* 0x004fe40000000f00 */
[----:B---3--:R-:W-:-:S05]  /*0aa0*/  IADD3 R8, PT, PT, RZ, -R11, RZ ;  /* 0x8000000bff087210 */ /* 0x008fca0007ffe0ff */
        /* <DEDUP_REMOVED lines=18> */
[----:B------:R-:W-:-:S11]  /*0bd0*/  MOV R0, RZ ;  /* 0x000000ff00007202 */ /* 0x000fd60000000f00 */
[----:B01----:R-:W-:Y:S05]  /*0be0*/  @!P1 BRA `(.L_x_30) ;  /* 0x00000000006c9947 */ /* 0x003fea0003800000 */
[----:B------:R-:W-:Y:S01]  /*0bf0*/  IADD3 R0, PT, PT, R19, 0x1, RZ ;  /* 0x0000000113007810 */ /* 0x000fe20007ffe0ff */
[----:B------:R-:W-:Y:S01]  /*0c00*/  IMAD R9, R16, R2, RZ ;  /* 0x0000000210097224 */ /* 0x000fe200078e02ff */
[----:B------:R-:W-:Y:S02]  /*0c10*/  MOV R8, R16 ;  /* 0x0000001000087202 */ /* 0x000fe40000000f00 */
[----:B------:R-:W-:Y:S01]  /*0c20*/  LOP3.LUT R17, R0, 0x3, RZ, 0xc0, !PT ;  /* 0x0000000300117812 */ /* 0x000fe200078ec0ff */
[----:B------:R-:W-:-:S04]  /*0c30*/  IMAD.MOV.U32 R0, RZ, RZ, RZ ;  /* 0x000000ffff007224 */ /* 0x000fc800078e00ff */
[----:B------:R-:W-:-:S07]  /*0c40*/  IMAD.MOV R17, RZ, RZ, -R17 ;  /* 0x000000ffff117224 */ /* 0x000fce00078e0a11 */
.L_x_31:
[----:B0-----:R-:W-:-:S06]  /*0c50*/  IMAD.WIDE R10, R9, 0x4, R4 ;  /* 0x00000004090a7825 */ /* 0x001fcc00078e0204 */
[----:B------:R-:W2:Y:S01]  /*0c60*/  LDG.E R11, desc[UR4][R10.64] ;  /* 0x000000040a0b7981 */ /* 0x000ea2000c1e1900 */
[----:B------:R-:W-:Y:S02]  /*0c70*/  HFMA2 R19, -RZ, RZ, 0.96630859375, -0.0022525787353515625 ;  /* 0x3bbb989dff137431 */ /* 0x000fe400000001ff */
[----:B------:R-:W-:Y:S01]  /*0c80*/  IMAD.MOV.U32 R20, RZ, RZ, 0x437c0000 ;  /* 0x437c0000ff147424 */ /* 0x000fe200078e00ff */
[----:B------:R-:W-:Y:S01]  /*0c90*/  IADD3 R8, PT, PT, R8, R3, RZ ;  /* 0x0000000308087210 */ /* 0x000fe20007ffe0ff */
[----:B------:R-:W-:-:S05]  /*0ca0*/  VIADD R17, R17, 0x1 ;  /* 0x0000000111117836 */ /* 0x000fca0000000000 */
[----:B------:R-:W-:Y:S01]  /*0cb0*/  ISETP.NE.AND P1, PT, R17, RZ, PT ;  /* 0x000000ff1100720c */ /* 0x000fe20003f25270 */
[----:B--2---:R-:W-:Y:S01]  /*0cc0*/  FADD R18, -R14, R11 ;  /* 0x0000000b0e127221 */ /* 0x004fe20000000100 */
[----:B------:R-:W-:-:S04]  /*0cd0*/  IMAD.WIDE R10, R9, 0x4, R6 ;  /* 0x00000004090a7825 */ /* 0x000fc800078e0206 */
[----:B------:R-:W-:Y:S01]  /*0ce0*/  FFMA.SAT R19, R18, R19, 0.5 ;  /* 0x3f00000012137423 */ /* 0x000fe20000002013 */
[----:B------:R-:W-:-:S03]  /*0cf0*/  IMAD R9, R3, R2, R9 ;  /* 0x0000000203097224 */ /* 0x000fc600078e0209 */
[----:B------:R-:W-:-:S04]  /*0d00*/  FFMA.RM R19, R19, R20, 12582913 ;  /* 0x4b40000113137423 */ /* 0x000fc80000004014 */
[C---:B------:R-:W-:Y:S01]  /*0d10*/  FADD R21, R19.reuse, -12583039 ;  /* 0xcb40007f13157421 */ /* 0x040fe20000000000 */
[----:B------:R-:W-:-:S03]  /*0d20*/  SHF.L.U32 R19, R19, 0x17, RZ ;  /* 0x0000001713137819 */ /* 0x000fc600000006ff */
[----:B------:R-:W-:-:S04]  /*0d30*/  FFMA R21, R18, 1.4426950216293334961, -R21 ;  /* 0x3fb8aa3b12157823 */ /* 0x000fc80000000815 */
[----:B------:R-:W-:-:S04]  /*0d40*/  FFMA R21, R18, 1.925963033500011079e-08, R21 ;  /* 0x32a5706012157823 */ /* 0x000fc80000000015 */
[----:B------:R-:W0:Y:S02]  /*0d50*/  MUFU.EX2 R18, R21 ;  /* 0x0000001500127308 */ /* 0x000e240000000800 */
[----:B0-----:R-:W-:-:S04]  /*0d60*/  FMUL R19, R19, R18 ;  /* 0x0000001213137220 */ /* 0x001fc80000400000 */
[----:B------:R-:W-:Y:S01]  /*0d70*/  FADD R0, R19, R0 ;  /* 0x0000000013007221 */ /* 0x000fe20000000000 */
[----:B------:R0:W-:Y:S01]  /*0d80*/  STG.E desc[UR4][R10.64], R19 ;  /* 0x000000130a007986 */ /* 0x0001e2000c101904 */
[----:B------:R-:W-:Y:S05]  /*0d90*/  @P1 BRA `(.L_x_31) ;  /* 0xfffffffc00ac1947 */ /* 0x000fea000383ffff */
.L_x_30:
[----:B------:R-:W-:Y:S05]  /*0da0*/  BSYNC.RECONVERGENT B1 ;  /* 0x0000000000017941 */ /* 0x000fea0003800200 */
.L_x_29:
[----:B------:R-:W-:Y:S05]  /*0db0*/  @!P2 BRA `(.L_x_28) ;  /* 0x000000040010a947 */ /* 0x000fea0003800000 */
.L_x_32:
[----:B------:R-:W-:-:S04]  /*0dc0*/  IMAD R9, R8, R2, RZ ;  /* 0x0000000208097224 */ /* 0x000fc800078e02ff */
[----:B0-----:R-:W-:-:S06]  /*0dd0*/  IMAD.WIDE R10, R9, 0x4, R4 ;  /* 0x00000004090a7825 */ /* 0x001fcc00078e0204 */
[----:B--2---:R-:W2:Y:S01]  /*0de0*/  LDG.E R11, desc[UR4][R10.64] ;  /* 0x000000040a0b7981 */ /* 0x004ea2000c1e1900 */
[----:B------:R-:W-:Y:S01]  /*0df0*/  IMAD.MOV.U32 R17, RZ, RZ, 0x3bbb989d ;  /* 0x3bbb989dff117424 */ /* 0x000fe200078e00ff */
[----:B------:R-:W-:Y:S01]  /*0e00*/  MOV R18, 0x437c0000 ;  /* 0x437c000000127802 */ /* 0x000fe20000000f00 */
[----:B--2---:R-:W-:-:S04]  /*0e10*/  FADD R20, -R14, R11 ;  /* 0x0000000b0e147221 */ /* 0x004fc80000000100 */
[----:B------:R-:W-:-:S04]  /*0e20*/  FFMA.SAT R19, R20, R17, 0.5 ;  /* 0x3f00000014137423 */ /* 0x000fc80000002011 */
[----:B------:R-:W-:-:S04]  /*0e30*/  FFMA.RM R19, R19, R18, 12582913 ;  /* 0x4b40000113137423 */ /* 0x000fc80000004012 */
[C---:B------:R-:W-:Y:S01]  /*0e40*/  FADD R21, R19.reuse, -12583039 ;  /* 0xcb40007f13157421 */ /* 0x040fe20000000000 */
[----:B------:R-:W-:-:S03]  /*0e50*/  SHF.L.U32 R19, R19, 0x17, RZ ;  /* 0x0000001713137819 */ /* 0x000fc600000006ff */
[----:B------:R-:W-:-:S04]  /*0e60*/  FFMA R21, R20, 1.4426950216293334961, -R21 ;  /* 0x3fb8aa3b14157823 */ /* 0x000fc80000000815 */
[----:B------:R-:W-:Y:S01]  /*0e70*/  FFMA R22, R20, 1.925963033500011079e-08, R21 ;  /* 0x32a5706014167823 */ /* 0x000fe20000000015 */
[----:B------:R-:W-:Y:S02]  /*0e80*/  IMAD.IADD R20, R8, 0x1, R3 ;  /* 0x0000000108147824 */ /* 0x000fe400078e0203 */
[----:B------:R-:W-:-:S03]  /*0e90*/  IMAD.WIDE R8, R9, 0x4, R6 ;  /* 0x0000000409087825 */ /* 0x000fc600078e0206 */
[----:B------:R-:W0:Y:S01]  /*0ea0*/  MUFU.EX2 R22, R22 ;  /* 0x0000001600167308 */ /* 0x000e220000000800 */
[----:B------:R-:W-:-:S04]  /*0eb0*/  IMAD R21, R20, R2, RZ ;  /* 0x0000000214157224 */ /* 0x000fc800078e02ff */
[----:B------:R-:W-:-:S04]  /*0ec0*/  IMAD.WIDE R10, R21, 0x4, R4 ;  /* 0x00000004150a7825 */ /* 0x000fc800078e0204 */
[----:B0-----:R-:W-:-:S05]  /*0ed0*/  FMUL R19, R19, R22 ;  /* 0x0000001613137220 */ /* 0x001fca0000400000 */
[----:B------:R0:W-:Y:S04]  /*0ee0*/  STG.E desc[UR4][R8.64], R19 ;  /* 0x0000001308007986 */ /* 0x0001e8000c101904 */
[----:B------:R-:W2:Y:S01]  /*0ef0*/  LDG.E R11, desc[UR4][R10.64] ;  /* 0x000000040a0b7981 */ /* 0x000ea2000c1e1900 */
[----:B------:R-:W-:Y:S02]  /*0f00*/  IMAD.IADD R20, R20, 0x1, R3 ;  /* 0x0000000114147824 */ /* 0x000fe400078e0203 */
[----:B0-----:R-:W-:-:S04]  /*0f10*/  IMAD.WIDE R8, R21, 0x4, R6 ;  /* 0x0000000415087825 */ /* 0x001fc800078e0206 */
[----:B--2---:R-:W-:-:S04]  /*0f20*/  FADD R24, -R14, R11 ;  /* 0x0000000b0e187221 */ /* 0x004fc80000000100 */
[----:B------:R-:W-:-:S04]  /*0f30*/  FFMA.SAT R23, R24, R17, 0.5 ;  /* 0x3f00000018177423 */ /* 0x000fc80000002011 */
[----:B------:R-:W-:-:S04]  /*0f40*/  FFMA.RM R23, R23, R18, 12582913 ;  /* 0x4b40000117177423 */ /* 0x000fc80000004012 */
[C---:B------:R-:W-:Y:S01]  /*0f50*/  FADD R25, R23.reuse, -12583039 ;  /* 0xcb40007f17197421 */ /* 0x040fe20000000000 */
[----:B------:R-:W-:Y:S01]  /*0f60*/  SHF.L.U32 R22, R23, 0x17, RZ ;  /* 0x0000001717167819 */ /* 0x000fe200000006ff */
[----:B------:R-:W-:Y:S02]  /*0f70*/  IMAD R23, R20, R2, RZ ;  /* 0x0000000214177224 */ /* 0x000fe400078e02ff */
[----:B------:R-:W-:Y:S02]  /*0f80*/  FFMA R25, R24, 1.4426950216293334961, -R25 ;  /* 0x3fb8aa3b18197823 */ /* 0x000fe40000000819 */
[----:B------:R-:W-:-:S04]  /*0f90*/  IMAD.WIDE R10, R23, 0x4, R4 ;  /* 0x00000004170a7825 */ /* 0x000fc800078e0204 */
[----:B------:R-:W-:-:S06]  /*0fa0*/  FFMA R25, R24, 1.925963033500011079e-08, R25 ;  /* 0x32a5706018197823 */ /* 0x000fcc0000000019 */
[----:B------:R-:W0:Y:S02]  /*0fb0*/  MUFU.EX2 R25, R25 ;  /* 0x0000001900197308 */ /* 0x000e240000000800 */
        /* <DEDUP_REMOVED lines=9> */
[----:B------:R-:W-:-:S03]  /*1050*/  SHF.L.U32 R27, R27, 0x17, RZ ;  /* 0x000000171b1b7819 */ /* 0x000fc600000006ff */
[----:B------:R-:W-:-:S04]  /*1060*/  FFMA R25, R22, 1.4426950216293334961, -R25 ;  /* 0x3fb8aa3b16197823 */ /* 0x000fc80000000819 */
[----:B------:R-:W-:Y:S01]  /*1070*/  FFMA R22, R22, 1.925963033500011079e-08, R25 ;  /* 0x32a5706016167823 */ /* 0x000fe20000000019 */
[----:B------:R-:W-:-:S04]  /*1080*/  IMAD R25, R20, R2, RZ ;  /* 0x0000000214197224 */ /* 0x000fc800078e02ff */
[----:B------:R-:W-:Y:S01]  /*1090*/  IMAD.WIDE R10, R25, 0x4, R4 ;  /* 0x00000004190a7825 */ /* 0x000fe200078e0204 */
[----:B------:R-:W0:Y:S03]  /*10a0*/  MUFU.EX2 R22, R22 ;  /* 0x0000001600167308 */ /* 0x000e260000000800 */
[----:B0-----:R-:W-:-:S05]  /*10b0*/  FMUL R23, R27, R22 ;  /* 0x000000161b177220 */ /* 0x001fca0000400000 */
[----:B------:R0:W-:Y:S04]  /*10c0*/  STG.E desc[UR4][R8.64], R23 ;  /* 0x0000001708007986 */ /* 0x0001e8000c101904 */
[----:B------:R-:W2:Y:S01]  /*10d0*/  LDG.E R11, desc[UR4][R10.64] ;  /* 0x000000040a0b7981 */ /* 0x000ea2000c1e1900 */
[----:B------:R-:W-:-:S04]  /*10e0*/  FADD R0, R19, R0 ;  /* 0x0000000013007221 */ /* 0x000fc80000000000 */
[----:B------:R-:W-:Y:S01]  /*10f0*/  FADD R0, R0, R21 ;  /* 0x0000001500007221 */ /* 0x000fe20000000000 */
[----:B0-----:R-:W-:-:S03]  /*1100*/  IADD3 R8, PT, PT, R20, R3, RZ ;  /* 0x0000000314087210 */ /* 0x001fc60007ffe0ff */
[----:B------:R-:W-:Y:S01]  /*1110*/  FADD R0, R0, R23 ;  /* 0x0000001700007221 */ /* 0x000fe20000000000 */
[----:B------:R-:W-:Y:S01]  /*1120*/  ISETP.GE.AND P1, PT, R8, UR6, PT ;  /* 0x0000000608007c0c */ /* 0x000fe2000bf26270 */
[----:B--2---:R-:W-:-:S04]  /*1130*/  FADD R24, -R14, R11 ;  /* 0x0000000b0e187221 */ /* 0x004fc80000000100 */
[----:B------:R-:W-:-:S04]  /*1140*/  FFMA.SAT R17, R24, R17, 0.5 ;  /* 0x3f00000018117423 */ /* 0x000fc80000002011 */
[----:B------:R-:W-:-:S04]  /*1150*/  FFMA.RM R17, R17, R18, 12582913 ;  /* 0x4b40000111117423 */ /* 0x000fc80000004012 */
[C---:B------:R-:W-:Y:S01]  /*1160*/  FADD R27, R17.reuse, -12583039 ;  /* 0xcb40007f111b7421 */ /* 0x040fe20000000000 */
[----:B------:R-:W-:-:S03]  /*1170*/  IMAD.SHL.U32 R17, R17, 0x800000, RZ ;  /* 0x0080000011117824 */ /* 0x000fc600078e00ff */
[----:B------:R-:W-:-:S04]  /*1180*/  FFMA R27, R24, 1.4426950216293334961, -R27 ;  /* 0x3fb8aa3b181b7823 */ /* 0x000fc8000000081b */
[----:B------:R-:W-:Y:S01]  /*1190*/  FFMA R27, R24, 1.925963033500011079e-08, R27 ;  /* 0x32a57060181b7823 */ /* 0x000fe2000000001b */
[----:B------:R-:W-:-:S03]  /*11a0*/  IMAD.WIDE R24, R25, 0x4, R6 ;  /* 0x0000000419187825 */ /* 0x000fc600078e0206 */
[----:B------:R-:W0:Y:S02]  /*11b0*/  MUFU.EX2 R18, R27 ;  /* 0x0000001b00127308 */ /* 0x000e240000000800 */
[----:B0-----:R-:W-:-:S04]  /*11c0*/  FMUL R17, R17, R18 ;  /* 0x0000001211117220 */ /* 0x001fc80000400000 */
[----:B------:R-:W-:Y:S01]  /*11d0*/  FADD R0, R0, R17 ;  /* 0x0000001100007221 */ /* 0x000fe20000000000 */
[----:B------:R2:W-:Y:S01]  /*11e0*/  STG.E desc[UR4][R24.64], R17 ;  /* 0x0000001118007986 */ /* 0x0005e2000c101904 */
[----:B------:R-:W-:Y:S05]  /*11f0*/  @!P1 BRA `(.L_x_32) ;  /* 0xfffffff800f09947 */ /* 0x000fea000383ffff */
.L_x_28:
[----:B------:R-:W-:Y:S05]  /*1200*/  BSYNC.RECONVERGENT B0 ;  /* 0x0000000000007941 */ /* 0x000fea0003800200 */
.L_x_27:
[----:B------:R-:W3:Y:S01]  /*1210*/  SHFL.BFLY PT, R5, R0, 0x10, 0x1f ;  /* 0x0e001f0000057f89 */ /* 0x000ee200000e0000 */
[----:B------:R-:W-:Y:S01]  /*1220*/  ISETP.NE.AND P1, PT, R12, RZ, PT ;  /* 0x000000ff0c00720c */ /* 0x000fe20003f25270 */
[----:B------:R-:W-:-:S12]  /*1230*/  BSSY B0, `(.L_x_33) ;  /* 0x0000020000007945 */ /* 0x000fd80003800000 */
[----:B01----:R-:W-:Y:S01]  /*1240*/  @!P1 LEA.HI R10, R16, R15, RZ, 0x1d ;  /* 0x0000000f100a9211 */ /* 0x003fe200078fe8ff */
[----:B---3--:R-:W-:Y:S01]  /*1250*/  FADD R5, R5, R0 ;  /* 0x0000000005057221 */ /* 0x008fe20000000000 */
[----:B------:R-:W-:-:S04]  /*1260*/  IMAD.MOV.U32 R0, RZ, RZ, RZ ;  /* 0x000000ffff007224 */ /* 0x000fc800078e00ff */
[----:B------:R-:W0:Y:S02]  /*1270*/  SHFL.BFLY PT, R4, R5, 0x8, 0x1f ;  /* 0x0d001f0005047f89 */ /* 0x000e2400000e0000 */
        /* <DEDUP_REMOVED lines=11> */
[----:B------:R-:W-:Y:S01]  /*1330*/  ISETP.GE.AND P1, PT, R16, R13, PT ;  /* 0x0000000d1000720c */ /* 0x000fe20003f26270 */
[----:B------:R-:W-:Y:S01]  /*1340*/  HFMA2 R0, -RZ, RZ, 0, 0 ;  /* 0x00000000ff007431 */ /* 0x000fe200000001ff */
[----:B------:R-:W-:-:S11]  /*1350*/  UMOV UR7, 0xffffffff ;  /* 0xffffffff00077882 */ /* 0x000fd60000000000 */
[----:B------:R-:W-:-:S05]  /*1360*/  @!P1 IMAD R4, R16, 0x4, R15 ;  /* 0x0000000410049824 */ /* 0x000fca00078e020f */
[----:B------:R0:W1:Y:S01]  /*1370*/  @!P1 LDS R0, [R4] ;  /* 0x0000000004009984 */ /* 0x0000620000000800 */
[----:B------:R-:W-:Y:S05]  /*1380*/  BRA.DIV UR7, `(.L_x_35) ;  /* 0x0000000e07087947 */ /* 0x000fea000b800000 */
[----:B-1----:R-:W1:Y:S02]  /*1390*/  SHFL.BFLY PT, R5, R0, 0x10, 0x1f ;  /* 0x0e001f0000057f89 */ /* 0x002e6400000e0000 */
[----:B-1----:R-:W-:-:S05]  /*13a0*/  FADD R5, R5, R0 ;  /* 0x0000000005057221 */ /* 0x002fca0000000000 */
[----:B0-----:R-:W0:Y:S02]  /*13b0*/  SHFL.BFLY PT, R4, R5, 0x8, 0x1f ;  /* 0x0d001f0005047f89 */ /* 0x001e2400000e0000 */
[----:B0-----:R-:W-:-:S05]  /*13c0*/  FADD R4, R5, R4 ;  /* 0x0000000405047221 */ /* 0x001fca0000000000 */
[----:B------:R-:W0:Y:S02]  /*13d0*/  SHFL.BFLY PT, R9, R4, 0x4, 0x1f ;  /* 0x0c801f0004097f89 */ /* 0x000e2400000e0000 */
[----:B0-----:R-:W-:-:S05]  /*13e0*/  FADD R9, R4, R9 ;  /* 0x0000000904097221 */ /* 0x001fca0000000000 */
[----:B------:R-:W0:Y:S02]  /*13f0*/  SHFL.BFLY PT, R8, R9, 0x2, 0x1f ;  /* 0x0c401f0009087f89 */ /* 0x000e2400000e0000 */
[----:B0-----:R-:W-:-:S05]  /*1400*/  FADD R8, R9, R8 ;  /* 0x0000000809087221 */ /* 0x001fca0000000000 */
[----:B------:R0:W1:Y:S02]  /*1410*/  SHFL.BFLY PT, R11, R8, 0x1, 0x1f ;  /* 0x0c201f00080b7f89 */ /* 0x00006400000e0000 */
.L_x_61:
[----:B-1----:R-:W-:-:S07]  /*1420*/  FADD R0, R8, R11 ;  /* 0x0000000b08007221 */ /* 0x002fce0000000000 */
.L_x_34:
[----:B------:R-:W-:Y:S05]  /*1430*/  BSYNC B0 ;  /* 0x0000000000007941 */ /* 0x000fea0003800000 */
.L_x_33:
[----:B------:R1:W-:Y:S01]  /*1440*/  @P0 STS [R15], R0 ;  /* 0x000000000f000388 */ /* 0x0003e20000000800 */
[----:B------:R-:W-:Y:S05]  /*1450*/  WARPSYNC.ALL ;  /* 0x0000000000007948 */ /* 0x000fea0003800000 */
[----:B------:R-:W-:Y:S01]  /*1460*/  BAR.SYNC.DEFER_BLOCKING 0x0 ;  /* 0x0000000000007b1d */ /* 0x000fe20000010000 */
[----:B------:R-:W-:-:S13]  /*1470*/  ISETP.GE.AND P0, PT, R16, UR6, PT ;  /* 0x0000000610007c0c */ /* 0x000fda000bf06270 */
[----:B-1----:R-:W-:Y:S05]  /*1480*/  @P0 EXIT ;  /* 0x000000000000094d */ /* 0x002fea0003800000 */
[----:B0-----:R-:W0:Y:S01]  /*1490*/  I2F.U32.RP R8, R3 ;  /* 0x0000000300087306 */ /* 0x001e220000209000 */
[----:B------:R-:W-:Y:S01]  /*14a0*/  IADD3 R0, PT, PT, R16, R3, RZ ;  /* 0x0000000310007210 */ /* 0x000fe20007ffe0ff */
[----:B------:R-:W-:Y:S01]  /*14b0*/  BSSY.RECONVERGENT B0, `(.L_x_36) ;  /* 0x0000035000007945 */ /* 0x000fe20003800200 */
[----:B------:R-:W-:Y:S02]  /*14c0*/  ISETP.NE.U32.AND P2, PT, R3, RZ, PT ;  /* 0x000000ff0300720c */ /* 0x000fe40003f45070 */
[C---:B------:R-:W-:Y:S02]  /*14d0*/  ISETP.GE.AND P0, PT, R0.reuse, UR6, PT ;  /* 0x0000000600007c0c */ /* 0x040fe4000bf06270 */
[----:B------:R-:W-:Y:S02]  /*14e0*/  VIMNMX R9, PT, PT, R0, UR6, !PT ;  /* 0x0000000600097c48 */ /* 0x000fe4000ffe0100 */
[----:B------:R-:W-:-:S04]  /*14f0*/  SEL R18, RZ, 0x1, P0 ;  /* 0x00000001ff127807 */ /* 0x000fc80000000000 */
[----:B------:R-:W-:Y:S01]  /*1500*/  IADD3 R0, PT, PT, R9, -R0, -R18 ;  /* 0x8000000009007210 */ /* 0x000fe20007ffe812 */
[----:B0-----:R-:W0:Y:S02]  /*1510*/  MUFU.RCP R8, R8 ;  /* 0x0000000800087308 */ /* 0x001e240000001000 */
[----:B0-----:R-:W-:Y:S02]  /*1520*/  IADD3 R4, PT, PT, R8, 0xffffffe, RZ ;  /* 0x0ffffffe08047810 */ /* 0x001fe40007ffe0ff */
[----:B------:R0:W1:Y:S04]  /*1530*/  LDS R8, [R15] ;  /* 0x000000000f087984 */ /* 0x0000680000000800 */
[----:B------:R3:W4:Y:S02]  /*1540*/  F2I.FTZ.U32.TRUNC.NTZ R5, R4 ;  /* 0x0000000400057305 */ /* 0x000724000021f000 */
[----:B---3--:R-:W-:-:S02]  /*1550*/  IMAD.MOV.U32 R4, RZ, RZ, RZ ;  /* 0x000000ffff047224 */ /* 0x008fc400078e00ff */
[----:B----4-:R-:W-:-:S04]  /*1560*/  IMAD.MOV R10, RZ, RZ, -R5 ;  /* 0x000000ffff0a7224 */ /* 0x010fc800078e0a05 */
[----:B------:R-:W-:-:S04]  /*1570*/  IMAD R11, R10, R3, RZ ;  /* 0x000000030a0b7224 */ /* 0x000fc800078e02ff */
[----:B------:R-:W-:-:S06]  /*1580*/  IMAD.HI.U32 R11, R5, R11, R4 ;  /* 0x0000000b050b7227 */ /* 0x000fcc00078e0004 */
[----:B------:R-:W-:-:S05]  /*1590*/  IMAD.HI.U32 R11, R11, R0, RZ ;  /* 0x000000000b0b7227 */ /* 0x000fca00078e00ff */
[----:B------:R-:W-:-:S05]  /*15a0*/  IADD3 R4, PT, PT, -R11, RZ, RZ ;  /* 0x000000ff0b047210 */ /* 0x000fca0007ffe1ff */
[----:B------:R-:W-:-:S05]  /*15b0*/  IMAD R0, R3, R4, R0 ;  /* 0x0000000403007224 */ /* 0x000fca00078e0200 */
[----:B------:R-:W-:-:S13]  /*15c0*/  ISETP.GE.U32.AND P0, PT, R0, R3, PT ;  /* 0x000000030000720c */ /* 0x000fda0003f06070 */
[----:B------:R-:W-:Y:S01]  /*15d0*/  @P0 IMAD.IADD R0, R0, 0x1, -R3 ;  /* 0x0000000100000824 */ /* 0x000fe200078e0a03 */
[----:B------:R-:W-:-:S04]  /*15e0*/  @P0 IADD3 R11, PT, PT, R11, 0x1, RZ ;  /* 0x000000010b0b0810 */ /* 0x000fc80007ffe0ff */
[----:B------:R-:W-:-:S13]  /*15f0*/  ISETP.GE.U32.AND P1, PT, R0, R3, PT ;  /* 0x000000030000720c */ /* 0x000fda0003f26070 */
[----:B------:R-:W-:Y:S01]  /*1600*/  @P1 VIADD R11, R11, 0x1 ;  /* 0x000000010b0b1836 */ /* 0x000fe20000000000 */
[----:B------:R-:W-:-:S04]  /*1610*/  @!P2 LOP3.LUT R11, RZ, R3, RZ, 0x33, !PT ;  /* 0x00000003ff0ba212 */ /* 0x000fc800078e33ff */
[----:B------:R-:W-:-:S04]  /*1620*/  IADD3 R18, PT, PT, R18, R11, RZ ;  /* 0x0000000b12127210 */ /* 0x000fc80007ffe0ff */
[----:B------:R-:W-:-:S04]  /*1630*/  LOP3.LUT R0, R18, 0x3, RZ, 0xc0, !PT ;  /* 0x0000000312007812 */ /* 0x000fc800078ec0ff */
[----:B------:R-:W-:-:S13]  /*1640*/  ISETP.NE.AND P0, PT, R0, 0x3, PT ;  /* 0x000000030000780c */ /* 0x000fda0003f05270 */
[----:B01----:R-:W-:Y:S05]  /*1650*/  @!P0 BRA `(.L_x_37) ;  /* 0x0000000000688947 */ /* 0x003fea0003800000 */
[----:B------:R-:W0:Y:S01]  /*1660*/  LDC.64 R14, c[0x0][0x398] ;  /* 0x0000e600ff0e7b82 */ /* 0x000e220000000a00 */
[----:B------:R-:W-:Y:S02]  /*1670*/  VIADD R0, R18, 0x1 ;  /* 0x0000000112007836 */ /* 0x000fe40000000000 */
[----:B------:R-:W-:-:S03]  /*1680*/  IMAD R19, R16, R2, RZ ;  /* 0x0000000210137224 */ /* 0x000fc600078e02ff */
[----:B------:R-:W-:-:S04]  /*1690*/  LOP3.LUT R0, R0, 0x3, RZ, 0xc0, !PT ;  /* 0x0000000300007812 */ /* 0x000fc800078ec0ff */
[----:B--2---:R-:W-:-:S07]  /*16a0*/  IADD3 R17, PT, PT, -R0, RZ, RZ ;  /* 0x000000ff00117210 */ /* 0x004fce0007ffe1ff */
.L_x_40:
[----:B-1----:R-:W-:-:S05]  /*16b0*/  IMAD.WIDE R12, R19, 0x4, R6 ;  /* 0x00000004130c7825 */ /* 0x002fca00078e0206 */
[----:B------:R-:W2:Y:S01]  /*16c0*/  LDG.E R3, desc[UR4][R12.64] ;  /* 0x000000040c037981 */ /* 0x000ea2000c1e1900 */
[----:B------:R-:W1:Y:S01]  /*16d0*/  MUFU.RCP R5, R8 ;  /* 0x0000000800057308 */ /* 0x000e620000001000 */
[----:B------:R-:W-:Y:S01]  /*16e0*/  VIADD R17, R17, 0x1 ;  /* 0x0000000111117836 */ /* 0x000fe20000000000 */
[----:B------:R-:W-:Y:S04]  /*16f0*/  BSSY.RECONVERGENT B1, `(.L_x_38) ;  /* 0x000000c000017945 */ /* 0x000fe80003800200 */
[----:B------:R-:W-:Y:S01]  /*1700*/  ISETP.NE.AND P2, PT, R17, RZ, PT ;  /* 0x000000ff1100720c */ /* 0x000fe20003f45270 */
[----:B-1----:R-:W-:-:S04]  /*1710*/  FFMA R0, -R8, R5, 1 ;  /* 0x3f80000008007423 */ /* 0x002fc80000000105 */
[----:B------:R-:W-:Y:S01]  /*1720*/  FFMA R0, R5, R0, R5 ;  /* 0x0000000005007223 */ /* 0x000fe20000000005 */
[----:B--2---:R-:W1:Y:S03]  /*1730*/  FCHK P0, R3, R8 ;  /* 0x0000000803007302 */ /* 0x004e660000000000 */
[----:B------:R-:W-:-:S04]  /*1740*/  FFMA R5, R3, R0, RZ ;  /* 0x0000000003057223 */ /* 0x000fc800000000ff */
[----:B------:R-:W-:-:S04]  /*1750*/  FFMA R2, -R8, R5, R3 ;  /* 0x0000000508027223 */ /* 0x000fc80000000103 */
[----:B------:R-:W-:Y:S01]  /*1760*/  FFMA R5, R0, R2, R5 ;  /* 0x0000000200057223 */ /* 0x000fe20000000005 */
[----:B-1----:R-:W-:Y:S06]  /*1770*/  @!P0 BRA `(.L_x_39) ;  /* 0x00000000000c8947 */ /* 0x002fec0003800000 */
[----:B------:R-:W-:Y:S02]  /*1780*/  MOV R0, R8 ;  /* 0x0000000800007202 */ /* 0x000fe40000000f00 */
[----:B------:R-:W-:-:S07]  /*1790*/  MOV R2, 0x17b0 ;  /* 0x000017b000027802 */ /* 0x000fce0000000f00 */
[----:B0-----:R-:W-:Y:S05]  /*17a0*/  CALL.REL.NOINC `($__internal_0_$__cuda_sm3x_div_rn_noftz_f32_slowpath) ;  /* 0x0000000800907944 */ /* 0x001fea0003c00000 */
.L_x_39:
[----:B------:R-:W-:Y:S05]  /*17b0*/  BSYNC.RECONVERGENT B1 ;  /* 0x0000000000017941 */ /* 0x000fea0003800200 */
.L_x_38:
[----:B------:R1:W-:Y:S01]  /*17c0*/  STG.E desc[UR4][R12.64], R5 ;  /* 0x000000050c007986 */ /* 0x0003e2000c101904 */
[----:B0-----:R-:W-:Y:S02]  /*17d0*/  IMAD.IADD R16, R16, 0x1, R15 ;  /* 0x0000000110107824 */ /* 0x001fe400078e020f */
[----:B------:R-:W-:Y:S01]  /*17e0*/  IMAD R19, R15, R14, R19 ;  /* 0x0000000e0f137224 */ /* 0x000fe200078e0213 */
[----:B------:R-:W-:Y:S06]  /*17f0*/  @P2 BRA `(.L_x_40) ;  /* 0xfffffffc00ac2947 */ /* 0x000fec000383ffff */
.L_x_37:
[----:B------:R-:W-:Y:S05]  /*1800*/  BSYNC.RECONVERGENT B0 ;  /* 0x0000000000007941 */ /* 0x000fea0003800200 */
.L_x_36:
[----:B------:R-:W-:Y:S01]  /*1810*/  ISETP.GE.U32.AND P0, PT, R18, 0x3, PT ;  /* 0x000000031200780c */ /* 0x000fe20003f06070 */
[----:B------:R-:W0:Y:S01]  /*1820*/  LDCU UR10, c[0x0][0x394] ;  /* 0x00007280ff0a77ac */ /* 0x000e220008000800 */
[----:B------:R-:W3:Y:S01]  /*1830*/  LDCU UR6, c[0x0][0x398] ;  /* 0x00007300ff0677ac */ /* 0x000ee20008000800 */
[----:B------:R-:W4:Y:S01]  /*1840*/  LDCU UR7, c[0x0][0x39c] ;  /* 0x00007380ff0777ac */ /* 0x000f220008000800 */
[----:B------:R-:W0:Y:S09]  /*1850*/  LDCU.64 UR8, c[0x0][0x398] ;  /* 0x00007300ff0877ac */ /* 0x000e320008000a00 */
[----:B0--34-:R-:W-:Y:S05]  /*1860*/  @!P0 EXIT ;  /* 0x000000000000894d */ /* 0x019fea0003800000 */
.L_x_49:
[----:B------:R-:W-:-:S04]  /*1870*/  IMAD R15, R16, UR6, RZ ;  /* 0x00000006100f7c24 */ /* 0x000fc8000f8e02ff */
[----:B------:R-:W-:-:S05]  /*1880*/  IMAD.WIDE R14, R15, 0x4, R6 ;  /* 0x000000040f0e7825 */ /* 0x000fca00078e0206 */
[----:B-1----:R-:W3:Y:S01]  /*1890*/  LDG.E R5, desc[UR4][R14.64] ;  /* 0x000000040e057981 */ /* 0x002ee2000c1e1900 */
[----:B------:R-:W0:Y:S01]  /*18a0*/  MUFU.RCP R3, R8 ;  /* 0x0000000800037308 */ /* 0x000e220000001000 */
[----:B------:R-:W-:Y:S01]  /*18b0*/  BSSY.RECONVERGENT B0, `(.L_x_41) ;  /* 0x000000d000007945 */ /* 0x000fe20003800200 */
[----:B0-----:R-:W-:-:S04]  /*18c0*/  FFMA R0, -R8, R3, 1 ;  /* 0x3f80000008007423 */ /* 0x001fc80000000103 */
[----:B------:R-:W-:Y:S02]  /*18d0*/  FFMA R0, R3, R0, R3 ;  /* 0x0000000003007223 */ /* 0x000fe40000000003 */
[----:B---3--:R-:W0:Y:S02]  /*18e0*/  FCHK P0, R5, R8 ;  /* 0x0000000805007302 */ /* 0x008e240000000000 */
[----:B------:R-:W-:-:S04]  /*18f0*/  FFMA R3, R0, R5, RZ ;  /* 0x0000000500037223 */ /* 0x000fc800000000ff */
[----:B------:R-:W-:-:S04]  /*1900*/  FFMA R2, -R8, R3, R5 ;  /* 0x0000000308027223 */ /* 0x000fc80000000105 */
[----:B------:R-:W-:Y:S01]  /*1910*/  FFMA R3, R0, R2, R3 ;  /* 0x0000000200037223 */ /* 0x000fe20000000003 */
[----:B0-----:R-:W-:Y:S06]  /*1920*/  @!P0 BRA `(.L_x_42) ;  /* 0x0000000000148947 */ /* 0x001fec0003800000 */
[----:B------:R-:W-:Y:S01]  /*1930*/  MOV R3, R5 ;  /* 0x0000000500037202 */ /* 0x000fe20000000f00 */
[----:B------:R-:W-:Y:S01]  /*1940*/  IMAD.MOV.U32 R0, RZ, RZ, R8 ;  /* 0x000000ffff007224 */ /* 0x000fe200078e0008 */
[----:B------:R-:W-:-:S07]  /*1950*/  MOV R2, 0x1970 ;  /* 0x0000197000027802 */ /* 0x000fce0000000f00 */
[----:B--2---:R-:W-:Y:S05]  /*1960*/  CALL.REL.NOINC `($__internal_0_$__cuda_sm3x_div_rn_noftz_f32_slowpath) ;  /* 0x0000000800207944 */ /* 0x004fea0003c00000 */
[----:B------:R-:W-:-:S07]  /*1970*/  MOV R3, R5 ;  /* 0x0000000500037202 */ /* 0x000fce0000000f00 */
.L_x_42:
[----:B------:R-:W-:Y:S05]  /*1980*/  BSYNC.RECONVERGENT B0 ;  /* 0x0000000000007941 */ /* 0x000fea0003800200 */
.L_x_41:
[----:B------:R-:W-:Y:S01]  /*1990*/  VIADD R16, R16, UR9 ;  /* 0x0000000910107c36 */ /* 0x000fe20008000000 */
[----:B------:R0:W-:Y:S03]  /*19a0*/  STG.E desc[UR4][R14.64], R3 ;  /* 0x000000030e007986 */ /* 0x0001e6000c101904 */
[----:B------:R-:W-:-:S04]  /*19b0*/  IMAD R13, R16, UR8, RZ ;  /* 0x00000008100d7c24 */ /* 0x000fc8000f8e02ff */
[----:B------:R-:W-:-:S05]  /*19c0*/  IMAD.WIDE R12, R13, 0x4, R6 ;  /* 0x000000040d0c7825 */ /* 0x000fca00078e0206 */
[----:B------:R-:W3:Y:S01]  /*19d0*/  LDG.E R9, desc[UR4][R12.64] ;  /* 0x000000040c097981 */ /* 0x000ee2000c1e1900 */
[----:B------:R-:W1:Y:S01]  /*19e0*/  MUFU.RCP R5, R8 ;  /* 0x0000000800057308 */ /* 0x000e620000001000 */
[----:B------:R-:W-:Y:S01]  /*19f0*/  BSSY.RECONVERGENT B0, `(.L_x_43) ;  /* 0x000000c000007945 */ /* 0x000fe20003800200 */
[----:B-1----:R-:W-:-:S04]  /*1a00*/  FFMA R0, -R8, R5, 1 ;  /* 0x3f80000008007423 */ /* 0x002fc80000000105 */
[----:B------:R-:W-:Y:S02]  /*1a10*/  FFMA R0, R5, R0, R5 ;  /* 0x0000000005007223 */ /* 0x000fe40000000005 */
[----:B---3--:R-:W1:Y:S02]  /*1a20*/  FCHK P0, R9, R8 ;  /* 0x0000000809007302 */ /* 0x008e640000000000 */
[----:B------:R-:W-:-:S04]  /*1a30*/  FFMA R5, R0, R9, RZ ;  /* 0x0000000900057223 */ /* 0x000fc800000000ff */
[----:B------:R-:W-:-:S04]  /*1a40*/  FFMA R2, -R8, R5, R9 ;  /* 0x0000000508027223 */ /* 0x000fc80000000109 */
[----:B------:R-:W-:Y:S01]  /*1a50*/  FFMA R5, R0, R2, R5 ;  /* 0x0000000200057223 */ /* 0x000fe20000000005 */
[----:B01----:R-:W-:Y:S06]  /*1a60*/  @!P0 BRA `(.L_x_44) ;  /* 0x0000000000108947 */ /* 0x003fec0003800000 */
[----:B------:R-:W-:Y:S01]  /*1a70*/  MOV R3, R9 ;  /* 0x0000000900037202 */ /* 0x000fe20000000f00 */
[----:B------:R-:W-:Y:S01]  /*1a80*/  IMAD.MOV.U32 R0, RZ, RZ, R8 ;  /* 0x000000ffff007224 */ /* 0x000fe200078e0008 */
[----:B------:R-:W-:-:S07]  /*1a90*/  MOV R2, 0x1ab0 ;  /* 0x00001ab000027802 */ /* 0x000fce0000000f00 */
[----:B--2---:R-:W-:Y:S05]  /*1aa0*/  CALL.REL.NOINC `($__internal_0_$__cuda_sm3x_div_rn_noftz_f32_slowpath) ;  /* 0x0000000400d07944 */ /* 0x004fea0003c00000 */
.L_x_44:
[----:B------:R-:W-:Y:S05]  /*1ab0*/  BSYNC.RECONVERGENT B0 ;  /* 0x0000000000007941 */ /* 0x000fea0003800200 */
.L_x_43:
[----:B------:R-:W-:Y:S01]  /*1ac0*/  IADD3 R16, PT, PT, R16, UR9, RZ ;  /* 0x0000000910107c10 */ /* 0x000fe2000fffe0ff */
[----:B------:R0:W-:Y:S04]  /*1ad0*/  STG.E desc[UR4][R12.64], R5 ;  /* 0x000000050c007986 */ /* 0x0001e8000c101904 */
        /* <DEDUP_REMOVED lines=12> */
[----:B------:R-:W-:Y:S01]  /*1ba0*/  IMAD.MOV.U32 R3, RZ, RZ, R9 ;  /* 0x000000ffff037224 */ /* 0x000fe200078e0009 */
[----:B------:R-:W-:Y:S02]  /*1bb0*/  MOV R0, R8 ;  /* 0x0000000800007202 */ /* 0x000fe40000000f00 */
[----:B------:R-:W-:-:S07]  /*1bc0*/  MOV R2, 0x1be0 ;  /* 0x00001be000027802 */ /* 0x000fce0000000f00 */
[----:B--2---:R-:W-:Y:S05]  /*1bd0*/  CALL.REL.NOINC `($__internal_0_$__cuda_sm3x_div_rn_noftz_f32_slowpath) ;  /* 0x0000000400847944 */ /* 0x004fea0003c00000 */
[----:B------:R-:W-:-:S07]  /*1be0*/  IMAD.MOV.U32 R3, RZ, RZ, R5 ;  /* 0x000000ffff037224 */ /* 0x000fce00078e0005 */
.L_x_46:
[----:B------:R-:W-:Y:S05]  /*1bf0*/  BSYNC.RECONVERGENT B0 ;  /* 0x0000000000007941 */ /* 0x000fea0003800200 */
.L_x_45:
        /* <DEDUP_REMOVED lines=18> */
.L_x_48:
[----:B------:R-:W-:Y:S05]  /*1d20*/  BSYNC.RECONVERGENT B0 ;  /* 0x0000000000007941 */ /* 0x000fea0003800200 */
.L_x_47:
[----:B------:R0:W-:Y:S01]  /*1d30*/  STG.E desc[UR4][R12.64], R5 ;  /* 0x000000050c007986 */ /* 0x0001e2000c101904 */
[----:B------:R-:W-:-:S05]  /*1d40*/  VIADD R16, R16, UR7 ;  /* 0x0000000710107c36 */ /* 0x000fca0008000000 */
[----:B------:R-:W-:-:S13]  /*1d50*/  ISETP.GE.AND P0, PT, R16, UR10, PT ;  /* 0x0000000a10007c0c */ /* 0x000fda000bf06270 */
[----:B0-----:R-:W-:Y:S05]  /*1d60*/  @!P0 BRA `(.L_x_49) ;  /* 0xfffffff800c08947 */ /* 0x001fea000383ffff */
[----:B------:R-:W-:Y:S05]  /*1d70*/  EXIT ;  /* 0x000000000000794d */ /* 0x000fea0003800000 */
.L_x_26:
[----:B------:R-:W-:Y:S02]  /*1d80*/  HFMA2 R21, -RZ, RZ, 0, 9.5367431640625e-07 ;  /* 0x00000010ff157431 */ /* 0x000fe400000001ff */
[----:B------:R-:W-:Y:S01]  /*1d90*/  IMAD.MOV.U32 R23, RZ, RZ, 0x1f ;  /* 0x0000001fff177424 */ /* 0x000fe200078e00ff */
[----:B0-----:R-:W-:-:S07]  /*1da0*/  MOV R14, 0xffffffff ;  /* 0xffffffff000e7802 */ /* 0x001fce0000000f00 */
[----:B-12---:R-:W-:Y:S05]  /*1db0*/  WARPSYNC.COLLECTIVE R14, `(.L_x_50) ;  /* 0x000000000e087348 */ /* 0x006fea0003c00000 */
[----:B--2---:R0:W2:Y:S02]  /*1dc0*/  SHFL.BFLY P1, R19, R0, R21, R23 ;  /* 0x0c00001500137389 */ /* 0x0040a40000020017 */
[----:B012---:R-:W-:Y:S05]  /*1dd0*/  ENDCOLLECTIVE ;  /* 0x000000000000791b */ /* 0x007fea0003800000 */
.L_x_50:
[----:B------:R-:W-:Y:S02]  /*1de0*/  IMAD.MOV.U32 R21, RZ, RZ, 0x8 ;  /* 0x00000008ff157424 */ /* 0x000fe400078e00ff */
[----:B------:R-:W-:-:S05]  /*1df0*/  IMAD.MOV.U32 R11, RZ, RZ, R19 ;  /* 0x000000ffff0b7224 */ /* 0x000fca00078e0013 */
[----:B------:R-:W-:-:S04]  /*1e00*/  FMNMX R11, R11, R0, !PT ;  /* 0x000000000b0b7209 */ /* 0x000fc80007800000 */
[----:B------:R-:W-:-:S07]  /*1e10*/  MOV R0, R11 ;  /* 0x0000000b00007202 */ /* 0x000fce0000000f00 */
[----:B------:R-:W-:Y:S05]  /*1e20*/  WARPSYNC.COLLECTIVE R14, `(.L_x_51) ;  /* 0x000000000e087348 */ /* 0x000fea0003c00000 */
[----:B------:R0:W1:Y:S02]  /*1e30*/  SHFL.BFLY P1, R19, R0, R21, R23 ;  /* 0x0c00001500137389 */ /* 0x0000640000020017 */
[----:B01----:R-:W-:Y:S05]  /*1e40*/  ENDCOLLECTIVE ;  /* 0x000000000000791b */ /* 0x003fea0003800000 */
.L_x_51:
[----:B------:R-:W-:Y:S01]  /*1e50*/  HFMA2 R21, -RZ, RZ, 0, 2.384185791015625e-07 ;  /* 0x00000004ff157431 */ /* 0x000fe200000001ff */
[----:B------:R-:W-:-:S04]  /*1e60*/  MOV R8, R19 ;  /* 0x0000001300087202 */ /* 0x000fc80000000f00 */
[----:B------:R-:W-:-:S05]  /*1e70*/  FMNMX R8, R11, R8, !PT ;  /* 0x000000080b087209 */ /* 0x000fca0007800000 */
[----:B------:R-:W-:-:S07]  /*1e80*/  IMAD.MOV.U32 R0, RZ, RZ, R8 ;  /* 0x000000ffff007224 */ /* 0x000fce00078e0008 */
[----:B------:R-:W-:Y:S05]  /*1e90*/  WARPSYNC.COLLECTIVE R14, `(.L_x_52) ;  /* 0x000000000e087348 */ /* 0x000fea0003c00000 */
[----:B------:R0:W1:Y:S02]  /*1ea0*/  SHFL.BFLY P1, R19, R0, R21, R23 ;  /* 0x0c00001500137389 */ /* 0x0000640000020017 */
[----:B01----:R-:W-:Y:S05]  /*1eb0*/  ENDCOLLECTIVE ;  /* 0x000000000000791b */ /* 0x003fea0003800000 */
.L_x_52:
[----:B------:R-:W-:Y:S02]  /*1ec0*/  IMAD.MOV.U32 R21, RZ, RZ, 0x2 ;  /* 0x00000002ff157424 */ /* 0x000fe400078e00ff */
[----:B------:R-:W-:-:S05]  /*1ed0*/  IMAD.MOV.U32 R17, RZ, RZ, R19 ;  /* 0x000000ffff117224 */ /* 0x000fca00078e0013 */
[----:B------:R-:W-:-:S04]  /*1ee0*/  FMNMX R17, R8, R17, !PT ;  /* 0x0000001108117209 */ /* 0x000fc80007800000 */
[----:B------:R-:W-:-:S07]  /*1ef0*/  MOV R0, R17 ;  /* 0x0000001100007202 */ /* 0x000fce0000000f00 */
[----:B------:R-:W-:Y:S05]  /*1f00*/  WARPSYNC.COLLECTIVE R14, `(.L_x_53) ;  /* 0x000000000e087348 */ /* 0x000fea0003c00000 */
[----:B------:R0:W1:Y:S02]  /*1f10*/  SHFL.BFLY P1, R19, R0, R21, R23 ;  /* 0x0c00001500137389 */ /* 0x0000640000020017 */
[----:B01----:R-:W-:Y:S05]  /*1f20*/  ENDCOLLECTIVE ;  /* 0x000000000000791b */ /* 0x003fea0003800000 */
.L_x_53:
[----:B------:R-:W-:Y:S01]  /*1f30*/  HFMA2 R21, -RZ, RZ, 0, 5.9604644775390625e-08 ;  /* 0x00000001ff157431 */ /* 0x000fe200000001ff */
[----:B------:R-:W-:-:S04]  /*1f40*/  MOV R10, R19 ;  /* 0x00000013000a7202 */ /* 0x000fc80000000f00 */
[----:B------:R-:W-:-:S05]  /*1f50*/  FMNMX R10, R17, R10, !PT ;  /* 0x0000000a110a7209 */ /* 0x000fca0007800000 */
[----:B------:R-:W-:-:S07]  /*1f60*/  IMAD.MOV.U32 R0, RZ, RZ, R10 ;  /* 0x000000ffff007224 */ /* 0x000fce00078e000a */
[----:B------:R-:W-:Y:S05]  /*1f70*/  WARPSYNC.COLLECTIVE R14, `(.L_x_54) ;  /* 0x000000000e087348 */ /* 0x000fea0003c00000 */
[----:B------:R0:W1:Y:S02]  /*1f80*/  SHFL.BFLY P1, R19, R0, R21, R23 ;  /* 0x0c00001500137389 */ /* 0x0000640000020017 */
[----:B01----:R-:W-:Y:S05]  /*1f90*/  ENDCOLLECTIVE ;  /* 0x000000000000791b */ /* 0x003fea0003800000 */
.L_x_54:
[----:B------:R-:W-:Y:S05]  /*1fa0*/  BRA `(.L_x_55) ;  /* 0xffffffe800687947 */ /* 0x000fea000383ffff */
.L_x_35:
[----:B------:R-:W-:Y:S01]  /*1fb0*/  IMAD.MOV.U32 R21, RZ, RZ, 0x10 ;  /* 0x00000010ff157424 */ /* 0x000fe200078e00ff */
[----:B------:R-:W-:Y:S01]  /*1fc0*/  MOV R23, 0x1f ;  /* 0x0000001f00177802 */ /* 0x000fe20000000f00 */
[----:B------:R-:W-:-:S07]  /*1fd0*/  IMAD.MOV.U32 R14, RZ, RZ, -0x1 ;  /* 0xffffffffff0e7424 */ /* 0x000fce00078e00ff */
[----:B012---:R-:W-:Y:S05]  /*1fe0*/  WARPSYNC.COLLECTIVE R14, `(.L_x_56) ;  /* 0x000000000e087348 */ /* 0x007fea0003c00000 */
[----:B-1----:R1:W3:Y:S02]  /*1ff0*/  SHFL.BFLY P1, R19, R0, R21, R23 ;  /* 0x0c00001500137389 */ /* 0x0022e40000020017 */
[----:B0123--:R-:W-:Y:S05]  /*2000*/  ENDCOLLECTIVE ;  /* 0x000000000000791b */ /* 0x00ffea0003800000 */
.L_x_56:
[----:B------:R-:W-:Y:S02]  /*2010*/  MOV R21, 0x8 ;  /* 0x0000000800157802 */ /* 0x000fe40000000f00 */
[----:B------:R-:W-:-:S05]  /*2020*/  MOV R5, R19 ;  /* 0x0000001300057202 */ /* 0x000fca0000000f00 */
[----:B------:R-:W-:-:S04]  /*2030*/  FADD R5, R5, R0 ;  /* 0x0000000005057221 */ /* 0x000fc80000000000 */
[----:B------:R-:W-:-:S07]  /*2040*/  IMAD.MOV.U32 R0, RZ, RZ, R5 ;  /* 0x000000ffff007224 */ /* 0x000fce00078e0005 */
[----:B------:R-:W-:Y:S05]  /*2050*/  WARPSYNC.COLLECTIVE R14, `(.L_x_57) ;  /* 0x000000000e087348 */ /* 0x000fea0003c00000 */
[----:B------:R0:W1:Y:S02]  /*2060*/  SHFL.BFLY P1, R19, R0, R21, R23 ;  /* 0x0c00001500137389 */ /* 0x0000640000020017 */
[----:B01----:R-:W-:Y:S05]  /*2070*/  ENDCOLLECTIVE ;  /* 0x000000000000791b */ /* 0x003fea0003800000 */
.L_x_57:
[----:B------:R-:W-:Y:S02]  /*2080*/  IMAD.MOV.U32 R21, RZ, RZ, 0x4 ;  /* 0x00000004ff157424 */ /* 0x000fe400078e00ff */
[----:B------:R-:W-:-:S04]  /*2090*/  IMAD.MOV.U32 R4, RZ, RZ, R19 ;  /* 0x000000ffff047224 */ /* 0x000fc800078e0013 */
[----:B------:R-:W-:-:S05]  /*20a0*/  FADD R4, R5, R4 ;  /* 0x0000000405047221 */ /* 0x000fca0000000000 */
[----:B------:R-:W-:-:S07]  /*20b0*/  MOV R0, R4 ;  /* 0x0000000400007202 */ /* 0x000fce0000000f00 */
[----:B------:R-:W-:Y:S05]  /*20c0*/  WARPSYNC.COLLECTIVE R14, `(.L_x_58) ;  /* 0x000000000e087348 */ /* 0x000fea0003c00000 */
[----:B------:R0:W1:Y:S02]  /*20d0*/  SHFL.BFLY P1, R19, R0, R21, R23 ;  /* 0x0c00001500137389 */ /* 0x0000640000020017 */
[----:B01----:R-:W-:Y:S05]  /*20e0*/  ENDCOLLECTIVE ;  /* 0x000000000000791b */ /* 0x003fea0003800000 */
.L_x_58:
[----:B------:R-:W-:Y:S02]  /*20f0*/  MOV R21, 0x2 ;  /* 0x0000000200157802 */ /* 0x000fe40000000f00 */
[----:B------:R-:W-:-:S05]  /*2100*/  MOV R9, R19 ;  /* 0x0000001300097202 */ /* 0x000fca0000000f00 */
[----:B------:R-:W-:-:S04]  /*2110*/  FADD R9, R4, R9 ;  /* 0x0000000904097221 */ /* 0x000fc80000000000 */
[----:B------:R-:W-:-:S07]  /*2120*/  IMAD.MOV.U32 R0, RZ, RZ, R9 ;  /* 0x000000ffff007224 */ /* 0x000fce00078e0009 */
[----:B------:R-:W-:Y:S05]  /*2130*/  WARPSYNC.COLLECTIVE R14, `(.L_x_59) ;  /* 0x000000000e087348 */ /* 0x000fea0003c00000 */
[----:B------:R0:W1:Y:S02]  /*2140*/  SHFL.BFLY P1, R19, R0, R21, R23 ;  /* 0x0c00001500137389 */ /* 0x0000640000020017 */
[----:B01----:R-:W-:Y:S05]  /*2150*/  ENDCOLLECTIVE ;  /* 0x000000000000791b */ /* 0x003fea0003800000 */
.L_x_59:
[----:B------:R-:W-:Y:S02]  /*2160*/  IMAD.MOV.U32 R21, RZ, RZ, 0x1 ;  /* 0x00000001ff157424 */ /* 0x000fe400078e00ff */
[----:B------:R-:W-:-:S04]  /*2170*/  IMAD.MOV.U32 R8, RZ, RZ, R19 ;  /* 0x000000ffff087224 */ /* 0x000fc800078e0013 */
[----:B------:R-:W-:-:S05]  /*2180*/  FADD R8, R9, R8 ;  /* 0x0000000809087221 */ /* 0x000fca0000000000 */
[----:B------:R-:W-:-:S07]  /*2190*/  MOV R0, R8 ;  /* 0x0000000800007202 */ /* 0x000fce0000000f00 */
[----:B------:R-:W-:Y:S05]  /*21a0*/  WARPSYNC.COLLECTIVE R14, `(.L_x_60) ;  /* 0x000000000e087348 */ /* 0x000fea0003c00000 */
[----:B------:R0:W1:Y:S02]  /*21b0*/  SHFL.BFLY P1, R19, R0, R21, R23 ;  /* 0x0c00001500137389 */ /* 0x0000640000020017 */
[----:B01----:R-:W-:Y:S05]  /*21c0*/  ENDCOLLECTIVE ;  /* 0x000000000000791b */ /* 0x003fea0003800000 */
.L_x_60:
[----:B------:R-:W-:Y:S01]  /*21d0*/  MOV R11, R19 ;  /* 0x00000013000b7202 */ /* 0x000fe20000000f00 */
[----:B------:R-:W-:Y:S06]  /*21e0*/  BRA `(.L_x_61) ;  /* 0xfffffff0008c7947 */ /* 0x000fec000383ffff */
        .weak           $__internal_0_$__cuda_sm3x_div_rn_noftz_f32_slowpath
        .type           $__internal_0_$__cuda_sm3x_div_rn_noftz_f32_slowpath,@function
        .size           $__internal_0_$__cuda_sm3x_div_rn_noftz_f32_slowpath,(.L_x_74 - $__internal_0_$__cuda_sm3x_div_rn_noftz_f32_slowpath)
$__internal_0_$__cuda_sm3x_div_rn_noftz_f32_slowpath:
[----:B------:R-:W-:Y:S01]  /*21f0*/  SHF.R.U32.HI R4, RZ, 0x17, R0 ;  /* 0x00000017ff047819 */ /* 0x000fe20000011600 */
[----:B------:R-:W-:Y:S01]  /*2200*/  BSSY.RECONVERGENT B2, `(.L_x_62) ;  /* 0x0000062000027945 */ /* 0x000fe20003800200 */
[----:B------:R-:W-:Y:S02]  /*2210*/  SHF.R.U32.HI R9, RZ, 0x17, R3 ;  /* 0x00000017ff097819 */ /* 0x000fe40000011603 */
[----:B------:R-:W-:Y:S02]  /*2220*/  LOP3.LUT R4, R4, 0xff, RZ, 0xc0, !PT ;  /* 0x000000ff04047812 */ /* 0x000fe400078ec0ff */
[----:B------:R-:W-:-:S03]  /*2230*/  LOP3.LUT R9, R9, 0xff, RZ, 0xc0, !PT ;  /* 0x000000ff09097812 */ /* 0x000fc600078ec0ff */
[----:B------:R-:W-:Y:S01]  /*2240*/  VIADD R10, R4, 0xffffffff ;  /* 0xffffffff040a7836 */ /* 0x000fe20000000000 */
[----:B------:R-:W-:-:S04]  /*2250*/  IADD3 R11, PT, PT, R9, -0x1, RZ ;  /* 0xffffffff090b7810 */ /* 0x000fc80007ffe0ff */
[----:B------:R-:W-:-:S04]  /*2260*/  ISETP.GT.U32.AND P0, PT, R10, 0xfd, PT ;  /* 0x000000fd0a00780c */ /* 0x000fc80003f04070 */
[----:B------:R-:W-:-:S13]  /*2270*/  ISETP.GT.U32.OR P0, PT, R11, 0xfd, P0 ;  /* 0x000000fd0b00780c */ /* 0x000fda0000704470 */
[----:B------:R-:W-:Y:S01]  /*2280*/  @!P0 IMAD.MOV.U32 R5, RZ, RZ, RZ ;  /* 0x000000ffff058224 */ /* 0x000fe200078e00ff */
[----:B------:R-:W-:Y:S06]  /*2290*/  @!P0 BRA `(.L_x_63) ;  /* 0x00000000005c8947 */ /* 0x000fec0003800000 */
[----:B------:R-:W-:Y:S02]  /*22a0*/  FSETP.GTU.FTZ.AND P0, PT, |R3|, +INF , PT ;  /* 0x7f8000000300780b */ /* 0x000fe40003f1c200 */
[----:B------:R-:W-:-:S04]  /*22b0*/  FSETP.GTU.FTZ.AND P1, PT, |R0|, +INF , PT ;  /* 0x7f8000000000780b */ /* 0x000fc80003f3c200 */
[----:B------:R-:W-:-:S13]  /*22c0*/  PLOP3.LUT P0, PT, P0, P1, PT, 0xf8, 0x8f ;  /* 0x00000000008f781c */ /* 0x000fda0000703f70 */
[----:B------:R-:W-:Y:S05]  /*22d0*/  @P0 BRA `(.L_x_64) ;  /* 0x00000004004c0947 */ /* 0x000fea0003800000 */
[----:B------:R-:W-:-:S13]  /*22e0*/  LOP3.LUT P0, RZ, R0, 0x7fffffff, R3, 0xc8, !PT ;  /* 0x7fffffff00ff7812 */ /* 0x000fda000780c803 */
[----:B------:R-:W-:Y:S05]  /*22f0*/  @!P0 BRA `(.L_x_65) ;  /* 0x00000004003c8947 */ /* 0x000fea0003800000 */
[C---:B------:R-:W-:Y:S02]  /*2300*/  FSETP.NEU.FTZ.AND P3, PT, |R3|.reuse, +INF , PT ;  /* 0x7f8000000300780b */ /* 0x040fe40003f7d200 */
[----:B------:R-:W-:Y:S02]  /*2310*/  FSETP.NEU.FTZ.AND P1, PT, |R0|, +INF , PT ;  /* 0x7f8000000000780b */ /* 0x000fe40003f3d200 */
[----:B------:R-:W-:-:S11]  /*2320*/  FSETP.NEU.FTZ.AND P0, PT, |R3|, +INF , PT ;  /* 0x7f8000000300780b */ /* 0x000fd60003f1d200 */
[----:B------:R-:W-:Y:S05]  /*2330*/  @!P1 BRA !P3, `(.L_x_65) ;  /* 0x00000004002c9947 */ /* 0x000fea0005800000 */
[----:B------:R-:W-:-:S04]  /*2340*/  LOP3.LUT P3, RZ, R3, 0x7fffffff, RZ, 0xc0, !PT ;  /* 0x7fffffff03ff7812 */ /* 0x000fc8000786c0ff */
[----:B------:R-:W-:-:S13]  /*2350*/  PLOP3.LUT P1, PT, P1, P3, PT, 0x2f, 0xf2 ;  /* 0x0000000000f2781c */ /* 0x000fda0000f26577 */
[----:B------:R-:W-:Y:S05]  /*2360*/  @P1 BRA `(.L_x_66) ;  /* 0x0000000400181947 */ /* 0x000fea0003800000 */
[----:B------:R-:W-:-:S04]  /*2370*/  LOP3.LUT P1, RZ, R0, 0x7fffffff, RZ, 0xc0, !PT ;  /* 0x7fffffff00ff7812 */ /* 0x000fc8000782c0ff */
[----:B------:R-:W-:-:S13]  /*2380*/  PLOP3.LUT P0, PT, P0, P1, PT, 0x2f, 0xf2 ;  /* 0x0000000000f2781c */ /* 0x000fda0000702577 */
[----:B------:R-:W-:Y:S05]  /*2390*/  @P0 BRA `(.L_x_67) ;  /* 0x0000000400000947 */ /* 0x000fea0003800000 */
[----:B------:R-:W-:Y:S02]  /*23a0*/  ISETP.GE.AND P0, PT, R11, RZ, PT ;  /* 0x000000ff0b00720c */ /* 0x000fe40003f06270 */
[----:B------:R-:W-:-:S11]  /*23b0*/  ISETP.GE.AND P1, PT, R10, RZ, PT ;  /* 0x000000ff0a00720c */ /* 0x000fd60003f26270 */
[----:B------:R-:W-:Y:S01]  /*23c0*/  @P0 MOV R5, RZ ;  /* 0x000000ff00050202 */ /* 0x000fe20000000f00 */
[----:B------:R-:W-:Y:S02]  /*23d0*/  @!P0 IMAD.MOV.U32 R5, RZ, RZ, -0x40 ;  /* 0xffffffc0ff058424 */ /* 0x000fe400078e00ff */
[----:B------:R-:W-:Y:S01]  /*23e0*/  @!P0 FFMA R3, R3, 1.84467440737095516160e+19, RZ ;  /* 0x5f80000003038823 */ /* 0x000fe200000000ff */
[----:B------:R-:W-:Y:S02]  /*23f0*/  @!P1 FFMA R0, R0, 1.84467440737095516160e+19, RZ ;  /* 0x5f80000000009823 */ /* 0x000fe400000000ff */
[----:B------:R-:W-:-:S07]  /*2400*/  @!P1 IADD3 R5, PT, PT, R5, 0x40, RZ ;  /* 0x0000004005059810 */ /* 0x000fce0007ffe0ff */
.L_x_63:
[----:B------:R-:W-:Y:S01]  /*2410*/  LEA R11, R4, 0xc0800000, 0x17 ;  /* 0xc0800000040b7811 */ /* 0x000fe200078eb8ff */
[----:B------:R-:W-:Y:S01]  /*2420*/  BSSY.RECONVERGENT B3, `(.L_x_68) ;  /* 0x0000036000037945 */ /* 0x000fe20003800200 */
[----:B------:R-:W-:-:S03]  /*2430*/  IADD3 R9, PT, PT, R9, -0x7f, RZ ;  /* 0xffffff8109097810 */ /* 0x000fc60007ffe0ff */
[----:B------:R-:W-:Y:S01]  /*2440*/  IMAD.IADD R20, R0, 0x1, -R11 ;  /* 0x0000000100147824 */ /* 0x000fe200078e0a0b */
[C---:B------:R-:W-:Y:S01]  /*2450*/  IADD3 R4, PT, PT, R9.reuse, 0x7f, -R4 ;  /* 0x0000007f09047810 */ /* 0x040fe20007ffe804 */
[----:B------:R-:W-:Y:S02]  /*2460*/  IMAD R0, R9, -0x800000, R3 ;  /* 0xff80000009007824 */ /* 0x000fe400078e0203 */
[----:B------:R-:W0:Y:S01]  /*2470*/  MUFU.RCP R10, R20 ;  /* 0x00000014000a7308 */ /* 0x000e220000001000 */
[----:B------:R-:W-:Y:S01]  /*2480*/  FADD.FTZ R11, -R20, -RZ ;  /* 0x800000ff140b7221 */ /* 0x000fe20000010100 */
[----:B------:R-:W-:-:S03]  /*2490*/  IMAD.IADD R5, R4, 0x1, R5 ;  /* 0x0000000104057824 */ /* 0x000fc600078e0205 */
[----:B0-----:R-:W-:-:S04]  /*24a0*/  FFMA R21, R10, R11, 1 ;  /* 0x3f8000000a157423 */ /* 0x001fc8000000000b */
[----:B------:R-:W-:-:S04]  /*24b0*/  FFMA R21, R10, R21, R10 ;  /* 0x000000150a157223 */ /* 0x000fc8000000000a */
[----:B------:R-:W-:-:S04]  /*24c0*/  FFMA R10, R0, R21, RZ ;  /* 0x00000015000a7223 */ /* 0x000fc800000000ff */
[----:B------:R-:W-:-:S04]  /*24d0*/  FFMA R3, R11, R10, R0 ;  /* 0x0000000a0b037223 */ /* 0x000fc80000000000 */
[----:B------:R-:W-:-:S04]  /*24e0*/  FFMA R10, R21, R3, R10 ;  /* 0x00000003150a7223 */ /* 0x000fc8000000000a */
[----:B------:R-:W-:-:S04]  /*24f0*/  FFMA R11, R11, R10, R0 ;  /* 0x0000000a0b0b7223 */ /* 0x000fc80000000000 */
[----:B------:R-:W-:-:S05]  /*2500*/  FFMA R0, R21, R11, R10 ;  /* 0x0000000b15007223 */ /* 0x000fca000000000a */
[----:B------:R-:W-:-:S04]  /*2510*/  SHF.R.U32.HI R3, RZ, 0x17, R0 ;  /* 0x00000017ff037819 */ /* 0x000fc80000011600 */
[----:B------:R-:W-:-:S04]  /*2520*/  LOP3.LUT R4, R3, 0xff, RZ, 0xc0, !PT ;  /* 0x000000ff03047812 */ /* 0x000fc800078ec0ff */
[----:B------:R-:W-:-:S04]  /*2530*/  IADD3 R3, PT, PT, R4, R5, RZ ;  /* 0x0000000504037210 */ /* 0x000fc80007ffe0ff */
[----:B------:R-:W-:-:S04]  /*2540*/  IADD3 R4, PT, PT, R3, -0x1, RZ ;  /* 0xffffffff03047810 */ /* 0x000fc80007ffe0ff */
[----:B------:R-:W-:-:S13]  /*2550*/  ISETP.GE.U32.AND P0, PT, R4, 0xfe, PT ;  /* 0x000000fe0400780c */ /* 0x000fda0003f06070 */
[----:B------:R-:W-:Y:S05]  /*2560*/  @!P0 BRA `(.L_x_69) ;  /* 0x0000000000808947 */ /* 0x000fea0003800000 */
[----:B------:R-:W-:-:S13]  /*2570*/  ISETP.GT.AND P0, PT, R3, 0xfe, PT ;  /* 0x000000fe0300780c */ /* 0x000fda0003f04270 */
[----:B------:R-:W-:Y:S05]  /*2580*/  @P0 BRA `(.L_x_70) ;  /* 0x00000000006c0947 */ /* 0x000fea0003800000 */
[----:B------:R-:W-:-:S13]  /*2590*/  ISETP.GE.AND P0, PT, R3, 0x1, PT ;  /* 0x000000010300780c */ /* 0x000fda0003f06270 */
[----:B------:R-:W-:Y:S05]  /*25a0*/  @P0 BRA `(.L_x_71) ;  /* 0x0000000000740947 */ /* 0x000fea0003800000 */
[----:B------:R-:W-:Y:S02]  /*25b0*/  ISETP.GE.AND P0, PT, R3, -0x18, PT ;  /* 0xffffffe80300780c */ /* 0x000fe40003f06270 */
[----:B------:R-:W-:-:S11]  /*25c0*/  LOP3.LUT R0, R0, 0x80000000, RZ, 0xc0, !PT ;  /* 0x8000000000007812 */ /* 0x000fd600078ec0ff */
[----:B------:R-:W-:Y:S05]  /*25d0*/  @!P0 BRA `(.L_x_71) ;  /* 0x0000000000688947 */ /* 0x000fea0003800000 */
[-CC-:B------:R-:W-:Y:S01]  /*25e0*/  FFMA.RZ R4, R21, R11.reuse, R10.reuse ;  /* 0x0000000b15047223 */ /* 0x180fe2000000c00a */
[----:B------:R-:W-:Y:S02]  /*25f0*/  VIADD R9, R3, 0x20 ;  /* 0x0000002003097836 */ /* 0x000fe40000000000 */
[CCC-:B------:R-:W-:Y:S01]  /*2600*/  FFMA.RP R5, R21.reuse, R11.reuse, R10.reuse ;  /* 0x0000000b15057223 */ /* 0x1c0fe2000000800a */
[----:B------:R-:W-:Y:S01]  /*2610*/  FFMA.RM R10, R21, R11, R10 ;  /* 0x0000000b150a7223 */ /* 0x000fe2000000400a */
[C---:B------:R-:W-:Y:S02]  /*2620*/  ISETP.NE.AND P3, PT, R3.reuse, RZ, PT ;  /* 0x000000ff0300720c */ /* 0x040fe40003f65270 */
[----:B------:R-:W-:Y:S02]  /*2630*/  LOP3.LUT R4, R4, 0x7fffff, RZ, 0xc0, !PT ;  /* 0x007fffff04047812 */ /* 0x000fe400078ec0ff */
[----:B------:R-:W-:Y:S02]  /*2640*/  ISETP.NE.AND P1, PT, R3, RZ, PT ;  /* 0x000000ff0300720c */ /* 0x000fe40003f25270 */
[----:B------:R-:W-:-:S02]  /*2650*/  LOP3.LUT R4, R4, 0x800000, RZ, 0xfc, !PT ;  /* 0x0080000004047812 */ /* 0x000fc400078efcff */
[----:B------:R-:W-:Y:S02]  /*2660*/  IADD3 R3, PT, PT, -R3, RZ, RZ ;  /* 0x000000ff03037210 */ /* 0x000fe40007ffe1ff */
[----:B------:R-:W-:Y:S02]  /*2670*/  SHF.L.U32 R9, R4, R9, RZ ;  /* 0x0000000904097219 */ /* 0x000fe400000006ff */
[----:B------:R-:W-:Y:S02]  /*2680*/  FSETP.NEU.FTZ.AND P0, PT, R5, R10, PT ;  /* 0x0000000a0500720b */ /* 0x000fe40003f1d000 */
[----:B------:R-:W-:Y:S02]  /*2690*/  SEL R3, R3, RZ, P3 ;  /* 0x000000ff03037207 */ /* 0x000fe40001800000 */
[----:B------:R-:W-:Y:S02]  /*26a0*/  ISETP.NE.AND P1, PT, R9, RZ, P1 ;  /* 0x000000ff0900720c */ /* 0x000fe40000f25270 */
[----:B------:R-:W-:-:S02]  /*26b0*/  SHF.R.U32.HI R3, RZ, R3, R4 ;  /* 0x00000003ff037219 */ /* 0x000fc40000011604 */
[----:B------:R-:W-:Y:S02]  /*26c0*/  PLOP3.LUT P0, PT, P0, P1, PT, 0xf8, 0x8f ;  /* 0x00000000008f781c */ /* 0x000fe40000703f70 */
[----:B------:R-:W-:Y:S02]  /*26d0*/  SHF.R.U32.HI R5, RZ, 0x1, R3 ;  /* 0x00000001ff057819 */ /* 0x000fe40000011603 */
[----:B------:R-:W-:-:S04]  /*26e0*/  SEL R4, RZ, 0x1, !P0 ;  /* 0x00000001ff047807 */ /* 0x000fc80004000000 */
[----:B------:R-:W-:-:S04]  /*26f0*/  LOP3.LUT R4, R4, 0x1, R5, 0xf8, !PT ;  /* 0x0000000104047812 */ /* 0x000fc800078ef805 */
[----:B------:R-:W-:-:S04]  /*2700*/  LOP3.LUT R4, R4, R3, RZ, 0xc0, !PT ;  /* 0x0000000304047212 */ /* 0x000fc800078ec0ff */
[----:B------:R-:W-:-:S04]  /*2710*/  IADD3 R5, PT, PT, R5, R4, RZ ;  /* 0x0000000405057210 */ /* 0x000fc80007ffe0ff */
[----:B------:R-:W-:Y:S01]  /*2720*/  LOP3.LUT R0, R5, R0, RZ, 0xfc, !PT ;  /* 0x0000000005007212 */ /* 0x000fe200078efcff */
[----:B------:R-:W-:Y:S06]  /*2730*/  BRA `(.L_x_71) ;  /* 0x0000000000107947 */ /* 0x000fec0003800000 */
.L_x_70:
[----:B------:R-:W-:-:S04]  /*2740*/  LOP3.LUT R0, R0, 0x80000000, RZ, 0xc0, !PT ;  /* 0x8000000000007812 */ /* 0x000fc800078ec0ff */
[----:B------:R-:W-:Y:S01]  /*2750*/  LOP3.LUT R0, R0, 0x7f800000, RZ, 0xfc, !PT ;  /* 0x7f80000000007812 */ /* 0x000fe200078efcff */
[----:B------:R-:W-:Y:S06]  /*2760*/  BRA `(.L_x_71) ;  /* 0x0000000000047947 */ /* 0x000fec0003800000 */
.L_x_69:
[----:B------:R-:W-:-:S07]  /*2770*/  IMAD R0, R5, 0x800000, R0 ;  /* 0x0080000005007824 */ /* 0x000fce00078e0200 */
.L_x_71:
[----:B------:R-:W-:Y:S05]  /*2780*/  BSYNC.RECONVERGENT B3 ;  /* 0x0000000000037941 */ /* 0x000fea0003800200 */
.L_x_68:
[----:B------:R-:W-:Y:S05]  /*2790*/  BRA `(.L_x_72) ;  /* 0x0000000000207947 */ /* 0x000fea0003800000 */
.L_x_67:
[----:B------:R-:W-:-:S04]  /*27a0*/  LOP3.LUT R0, R0, 0x80000000, R3, 0x48, !PT ;  /* 0x8000000000007812 */ /* 0x000fc800078e4803 */
[----:B------:R-:W-:Y:S01]  /*27b0*/  LOP3.LUT R0, R0, 0x7f800000, RZ, 0xfc, !PT ;  /* 0x7f80000000007812 */ /* 0x000fe200078efcff */
[----:B------:R-:W-:Y:S06]  /*27c0*/  BRA `(.L_x_72) ;  /* 0x0000000000147947 */ /* 0x000fec0003800000 */
.L_x_66:
[----:B------:R-:W-:Y:S01]  /*27d0*/  LOP3.LUT R0, R0, 0x80000000, R3, 0x48, !PT ;  /* 0x8000000000007812 */ /* 0x000fe200078e4803 */
[----:B------:R-:W-:Y:S06]  /*27e0*/  BRA `(.L_x_72) ;  /* 0x00000000000c7947 */ /* 0x000fec0003800000 */
.L_x_65:
[----:B------:R-:W0:Y:S01]  /*27f0*/  MUFU.RSQ R0, -QNAN ;  /* 0xffc0000000007908 */ /* 0x000e220000001400 */
[----:B------:R-:W-:Y:S05]  /*2800*/  BRA `(.L_x_72) ;  /* 0x0000000000047947 */ /* 0x000fea0003800000 */
.L_x_64:
[----:B------:R-:W-:-:S07]  /*2810*/  FADD.FTZ R0, R3, R0 ;  /* 0x0000000003007221 */ /* 0x000fce0000010000 */
.L_x_72:
[----:B------:R-:W-:Y:S05]  /*2820*/  BSYNC.RECONVERGENT B2 ;  /* 0x0000000000027941 */ /* 0x000fea0003800200 */
.L_x_62:
[----:B------:R-:W-:Y:S01]  /*2830*/  HFMA2 R3, -RZ, RZ, 0, 0 ;  /* 0x00000000ff037431 */ /* 0x000fe200000001ff */
[----:B0-----:R-:W-:-:S03]  /*2840*/  MOV R5, R0 ;  /* 0x0000000000057202 */ /* 0x001fc60000000f00 */
[----:B------:R-:W-:Y:S05]  /*2850*/  RET.REL.NODEC R2 `(_Z28fused_softmax_forward_kernelPfPKfiiii) ;  /* 0xffffffd402e87950 */ /* 0x000fea0003c3ffff */
.L_x_73:
        /* <DEDUP_REMOVED lines=10> */
.L_x_74:


//--------------------- .nv.shared._Z29fused_softmax_backward_kernelPfPKfS1_iiii --------------------------
	.section	.nv.shared._Z29fused_softmax_backward_kernelPfPKfS1_iiii,"aw",@nobits
	.sectionflags	@""
	.align	16
	.zero		1024


//--------------------- .nv.shared.reserved.0     --------------------------
	.section	.nv.shared.reserved.0,"aw",@nobits
	.weak		__nv_reservedSMEM_offset_0_alias
	.size		__nv_reservedSMEM_offset_0_alias, 0, 64
	.other		__nv_reservedSMEM_offset_0_alias,@"STO_CUDA_RESERVED_SHARED STV_DEFAULT"
__nv_reservedSMEM_offset_0_alias:
	.zero		0
	.zero		64


//--------------------- .nv.shared._Z28fused_softmax_forward_kernelPfPKfiiii --------------------------
	.section	.nv.shared._Z28fused_softmax_forward_kernelPfPKfiiii,"aw",@nobits
	.sectionflags	@""
	.align	16
	.zero		1024


//--------------------- .nv.constant0._Z29fused_softmax_backward_kernelPfPKfS1_iiii --------------------------
	.section	.nv.constant0._Z29fused_softmax_backward_kernelPfPKfS1_iiii,"a",@progbits
	.sectionflags	@""
	.align	4
.nv.constant0._Z29fused_softmax_backward_kernelPfPKfS1_iiii:
	.zero		936


//--------------------- .nv.constant0._Z28fused_softmax_forward_kernelPfPKfiiii --------------------------
	.section	.nv.constant0._Z28fused_softmax_forward_kernelPfPKfiiii,"a",@progbits
	.sectionflags	@""
	.align	4
.nv.constant0._Z28fused_softmax_forward_kernelPfPKfiiii:
	.zero		928


//--------------------- SYMBOLS --------------------------

	.type		.nv.reservedSmem.offset0,@object
	.size		.nv.reservedSmem.offset0,0x4
	.type		.nv.reservedSmem.cap,@object
	.size		.nv.reservedSmem.cap,0x4
